//
// Generated by NVIDIA NVVM Compiler
//
// Compiler Build ID: CL-36424714
// Cuda compilation tools, release 13.0, V13.0.88
// Based on NVVM 20.0.0
//

.version 9.0
.target sm_100
.address_size 64

	// .globl	_Z20levenshtein_distancePcS_iiPi
.extern .func  (.param .b32 func_retval0) vprintf
(
	.param .b64 vprintf_param_0,
	.param .b64 vprintf_param_1
)
;
.global .align 1 .b8 $str[4] = {37, 100, 10};
.global .align 1 .b8 $str$1[3] = {45, 49};

.visible .entry _Z20levenshtein_distancePcS_iiPi(
	.param .u64 .ptr .align 1 _Z20levenshtein_distancePcS_iiPi_param_0,
	.param .u64 .ptr .align 1 _Z20levenshtein_distancePcS_iiPi_param_1,
	.param .u32 _Z20levenshtein_distancePcS_iiPi_param_2,
	.param .u32 _Z20levenshtein_distancePcS_iiPi_param_3,
	.param .u64 .ptr .align 1 _Z20levenshtein_distancePcS_iiPi_param_4
)
{
	.local .align 8 .b8 	__local_depot0[8];
	.reg .b64 	%SP;
	.reg .b64 	%SPL;
	.reg .pred 	%p<43>;
	.reg .b16 	%rs<15>;
	.reg .b32 	%r<198>;
	.reg .b64 	%rd<84>;

	mov.u64 	%SPL, __local_depot0;
	cvta.local.u64 	%SP, %SPL;
	ld.param.u64 	%rd8, [_Z20levenshtein_distancePcS_iiPi_param_1];
	ld.param.u32 	%r56, [_Z20levenshtein_distancePcS_iiPi_param_2];
	ld.param.u32 	%r57, [_Z20levenshtein_distancePcS_iiPi_param_3];
	ld.param.u64 	%rd9, [_Z20levenshtein_distancePcS_iiPi_param_4];
	cvta.to.global.u64 	%rd1, %rd8;
	cvta.to.global.u64 	%rd2, %rd9;
	setp.eq.s32 	%p1, %r56, 0;
	setp.eq.s32 	%p2, %r57, 0;
	or.pred  	%p3, %p1, %p2;
	@%p3 bra 	$L__BB0_39;
	add.s32 	%r1, %r56, 1;
	setp.lt.s32 	%p4, %r56, 0;
	@%p4 bra 	$L__BB0_14;
	and.b32  	%r2, %r1, 15;
	setp.lt.u32 	%p5, %r56, 15;
	mov.b32 	%r178, 0;
	@%p5 bra 	$L__BB0_5;
	and.b32  	%r178, %r1, -16;
	mov.b32 	%r183, 0;
$L__BB0_4:
	.pragma "nounroll";
	mul.wide.u32 	%rd12, %r183, 4;
	add.s64 	%rd13, %rd2, %rd12;
	st.global.u32 	[%rd13], %r183;
	add.s32 	%r62, %r183, 1;
	st.global.u32 	[%rd13+4], %r62;
	add.s32 	%r63, %r183, 2;
	st.global.u32 	[%rd13+8], %r63;
	add.s32 	%r64, %r183, 3;
	st.global.u32 	[%rd13+12], %r64;
	add.s32 	%r65, %r183, 4;
	st.global.u32 	[%rd13+16], %r65;
	add.s32 	%r66, %r183, 5;
	st.global.u32 	[%rd13+20], %r66;
	add.s32 	%r67, %r183, 6;
	st.global.u32 	[%rd13+24], %r67;
	add.s32 	%r68, %r183, 7;
	st.global.u32 	[%rd13+28], %r68;
	add.s32 	%r69, %r183, 8;
	st.global.u32 	[%rd13+32], %r69;
	add.s32 	%r70, %r183, 9;
	st.global.u32 	[%rd13+36], %r70;
	add.s32 	%r71, %r183, 10;
	st.global.u32 	[%rd13+40], %r71;
	add.s32 	%r72, %r183, 11;
	st.global.u32 	[%rd13+44], %r72;
	add.s32 	%r73, %r183, 12;
	st.global.u32 	[%rd13+48], %r73;
	add.s32 	%r74, %r183, 13;
	st.global.u32 	[%rd13+52], %r74;
	add.s32 	%r75, %r183, 14;
	st.global.u32 	[%rd13+56], %r75;
	add.s32 	%r76, %r183, 15;
	st.global.u32 	[%rd13+60], %r76;
	add.s32 	%r183, %r183, 16;
	setp.eq.s32 	%p6, %r183, %r178;
	@%p6 bra 	$L__BB0_5;
	bra.uni 	$L__BB0_4;
$L__BB0_5:
	setp.eq.s32 	%p7, %r2, 0;
	@%p7 bra 	$L__BB0_14;
	and.b32  	%r5, %r1, 7;
	setp.lt.u32 	%p8, %r2, 8;
	@%p8 bra 	$L__BB0_8;
	mul.wide.u32 	%rd14, %r178, 4;
	add.s64 	%rd15, %rd2, %rd14;
	st.global.u32 	[%rd15], %r178;
	add.s32 	%r77, %r178, 1;
	st.global.u32 	[%rd15+4], %r77;
	add.s32 	%r78, %r178, 2;
	st.global.u32 	[%rd15+8], %r78;
	add.s32 	%r79, %r178, 3;
	st.global.u32 	[%rd15+12], %r79;
	add.s32 	%r80, %r178, 4;
	st.global.u32 	[%rd15+16], %r80;
	add.s32 	%r81, %r178, 5;
	st.global.u32 	[%rd15+20], %r81;
	add.s32 	%r82, %r178, 6;
	st.global.u32 	[%rd15+24], %r82;
	add.s32 	%r83, %r178, 7;
	st.global.u32 	[%rd15+28], %r83;
	add.s32 	%r178, %r178, 8;
$L__BB0_8:
	setp.eq.s32 	%p9, %r5, 0;
	@%p9 bra 	$L__BB0_14;
	and.b32  	%r8, %r1, 3;
	setp.lt.u32 	%p10, %r5, 4;
	@%p10 bra 	$L__BB0_11;
	mul.wide.u32 	%rd16, %r178, 4;
	add.s64 	%rd17, %rd2, %rd16;
	st.global.u32 	[%rd17], %r178;
	add.s32 	%r84, %r178, 1;
	st.global.u32 	[%rd17+4], %r84;
	add.s32 	%r85, %r178, 2;
	st.global.u32 	[%rd17+8], %r85;
	add.s32 	%r86, %r178, 3;
	st.global.u32 	[%rd17+12], %r86;
	add.s32 	%r178, %r178, 4;
$L__BB0_11:
	setp.eq.s32 	%p11, %r8, 0;
	@%p11 bra 	$L__BB0_14;
	mov.b32 	%r182, 0;
$L__BB0_13:
	.pragma "nounroll";
	mul.wide.u32 	%rd18, %r178, 4;
	add.s64 	%rd19, %rd2, %rd18;
	st.global.u32 	[%rd19], %r178;
	add.s32 	%r178, %r178, 1;
	add.s32 	%r182, %r182, 1;
	setp.ne.s32 	%p12, %r182, %r8;
	@%p12 bra 	$L__BB0_13;
$L__BB0_14:
	setp.lt.s32 	%p13, %r57, 0;
	@%p13 bra 	$L__BB0_26;
	add.s32 	%r15, %r57, 1;
	and.b32  	%r16, %r15, 7;
	setp.lt.u32 	%p14, %r57, 7;
	mov.b32 	%r184, 0;
	@%p14 bra 	$L__BB0_18;
	and.b32  	%r184, %r15, -8;
	mov.b32 	%r187, 0;
	mul.wide.s32 	%rd22, %r1, 4;
$L__BB0_17:
	.pragma "nounroll";
	mul.lo.s32 	%r90, %r187, %r1;
	mul.wide.s32 	%rd20, %r90, 4;
	add.s64 	%rd21, %rd2, %rd20;
	st.global.u32 	[%rd21], %r187;
	add.s32 	%r91, %r187, 1;
	add.s64 	%rd23, %rd21, %rd22;
	st.global.u32 	[%rd23], %r91;
	add.s32 	%r92, %r187, 2;
	add.s64 	%rd24, %rd23, %rd22;
	st.global.u32 	[%rd24], %r92;
	add.s32 	%r93, %r187, 3;
	add.s64 	%rd25, %rd24, %rd22;
	st.global.u32 	[%rd25], %r93;
	add.s32 	%r94, %r187, 4;
	add.s64 	%rd26, %rd25, %rd22;
	st.global.u32 	[%rd26], %r94;
	add.s32 	%r95, %r187, 5;
	add.s64 	%rd27, %rd26, %rd22;
	st.global.u32 	[%rd27], %r95;
	add.s32 	%r96, %r187, 6;
	add.s64 	%rd28, %rd27, %rd22;
	st.global.u32 	[%rd28], %r96;
	add.s32 	%r97, %r187, 7;
	add.s64 	%rd29, %rd28, %rd22;
	st.global.u32 	[%rd29], %r97;
	add.s32 	%r187, %r187, 8;
	setp.eq.s32 	%p15, %r187, %r184;
	@%p15 bra 	$L__BB0_18;
	bra.uni 	$L__BB0_17;
$L__BB0_18:
	setp.eq.s32 	%p16, %r16, 0;
	@%p16 bra 	$L__BB0_26;
	setp.lt.u32 	%p17, %r16, 4;
	@%p17 bra 	$L__BB0_21;
	mul.lo.s32 	%r98, %r184, %r1;
	mul.wide.s32 	%rd30, %r98, 4;
	add.s64 	%rd31, %rd2, %rd30;
	st.global.u32 	[%rd31], %r184;
	add.s32 	%r99, %r184, 1;
	mul.wide.s32 	%rd32, %r1, 4;
	add.s64 	%rd33, %rd31, %rd32;
	st.global.u32 	[%rd33], %r99;
	add.s32 	%r100, %r184, 2;
	add.s64 	%rd34, %rd33, %rd32;
	st.global.u32 	[%rd34], %r100;
	add.s32 	%r101, %r184, 3;
	add.s64 	%rd35, %rd34, %rd32;
	st.global.u32 	[%rd35], %r101;
	add.s32 	%r184, %r184, 4;
$L__BB0_21:
	and.b32  	%r102, %r15, 3;
	setp.eq.s32 	%p18, %r102, 0;
	@%p18 bra 	$L__BB0_26;
	setp.eq.s32 	%p19, %r102, 1;
	@%p19 bra 	$L__BB0_24;
	mul.lo.s32 	%r103, %r184, %r1;
	mul.wide.s32 	%rd36, %r103, 4;
	add.s64 	%rd37, %rd2, %rd36;
	st.global.u32 	[%rd37], %r184;
	add.s32 	%r104, %r184, 1;
	mul.wide.s32 	%rd38, %r1, 4;
	add.s64 	%rd39, %rd37, %rd38;
	st.global.u32 	[%rd39], %r104;
	add.s32 	%r184, %r184, 2;
$L__BB0_24:
	and.b32  	%r105, %r57, 1;
	setp.eq.b32 	%p20, %r105, 1;
	@%p20 bra 	$L__BB0_26;
	mul.lo.s32 	%r106, %r184, %r1;
	mul.wide.s32 	%rd40, %r106, 4;
	add.s64 	%rd41, %rd2, %rd40;
	st.global.u32 	[%rd41], %r184;
$L__BB0_26:
	min.s32 	%r107, %r56, %r57;
	setp.lt.s32 	%p21, %r107, 1;
	@%p21 bra 	$L__BB0_38;
	and.b32  	%r109, %r57, 2147483644;
	neg.s32 	%r25, %r109;
	shl.b32 	%r26, %r56, 2;
	shl.b32 	%r27, %r56, 1;
	mul.lo.s32 	%r28, %r56, 3;
	mov.b32 	%r188, 1;
	mul.wide.s32 	%rd74, %r1, 4;
	add.s64 	%rd4, %rd1, 1;
$L__BB0_28:
	mov.u32 	%r31, %r188;
	ld.param.u64 	%rd82, [_Z20levenshtein_distancePcS_iiPi_param_0];
	setp.lt.u32 	%p22, %r57, 4;
	cvt.s64.s32 	%rd42, %r31;
	cvta.to.global.u64 	%rd43, %rd82;
	add.s64 	%rd3, %rd43, %rd42;
	mov.b32 	%r197, 1;
	@%p22 bra 	$L__BB0_32;
	add.s32 	%r193, %r56, %r31;
	add.s32 	%r192, %r27, %r31;
	add.s32 	%r191, %r28, %r31;
	add.s32 	%r190, %r26, %r31;
	add.s32 	%r189, %r31, 2;
	mov.b32 	%r194, 0;
	mov.u64 	%rd83, %rd4;
	mov.u32 	%r195, %r25;
$L__BB0_30:
	.pragma "nounroll";
	ld.global.u8 	%rs1, [%rd3+-1];
	ld.global.u8 	%rs2, [%rd83+-1];
	setp.ne.s16 	%p23, %rs1, %rs2;
	selp.u32 	%r112, 1, 0, %p23;
	add.s32 	%r113, %r189, -2;
	mul.wide.s32 	%rd44, %r113, 4;
	add.s64 	%rd45, %rd2, %rd44;
	ld.global.u32 	%r114, [%rd45];
	add.s32 	%r115, %r193, 1;
	mul.wide.s32 	%rd46, %r1, 4;
	add.s64 	%rd47, %rd45, %rd46;
	ld.global.u32 	%r116, [%rd47+-4];
	min.s32 	%r117, %r116, %r114;
	add.s32 	%r118, %r117, 1;
	ld.global.u32 	%r119, [%rd45+-4];
	add.s32 	%r120, %r119, %r112;
	setp.gt.s32 	%p24, %r120, %r117;
	selp.b32 	%r121, %r118, %r120, %p24;
	mul.wide.u32 	%rd48, %r115, 4;
	add.s64 	%rd49, %rd2, %rd48;
	st.global.u32 	[%rd49], %r121;
	ld.global.u8 	%rs3, [%rd3+-1];
	ld.global.u8 	%rs4, [%rd83];
	setp.ne.s16 	%p25, %rs3, %rs4;
	selp.u32 	%r122, 1, 0, %p25;
	add.s32 	%r123, %r192, 2;
	add.s64 	%rd50, %rd47, %rd46;
	ld.global.u32 	%r124, [%rd50+-4];
	min.s32 	%r125, %r124, %r121;
	add.s32 	%r126, %r125, 1;
	add.s32 	%r127, %r116, %r122;
	setp.gt.s32 	%p26, %r127, %r125;
	selp.b32 	%r128, %r126, %r127, %p26;
	mul.wide.u32 	%rd51, %r123, 4;
	add.s64 	%rd52, %rd2, %rd51;
	st.global.u32 	[%rd52], %r128;
	ld.global.u8 	%rs5, [%rd3+-1];
	ld.global.u8 	%rs6, [%rd83+1];
	setp.ne.s16 	%p27, %rs5, %rs6;
	selp.u32 	%r129, 1, 0, %p27;
	add.s32 	%r130, %r191, 3;
	add.s64 	%rd53, %rd50, %rd46;
	ld.global.u32 	%r131, [%rd53+-4];
	min.s32 	%r132, %r131, %r128;
	add.s32 	%r133, %r132, 1;
	add.s32 	%r134, %r124, %r129;
	setp.gt.s32 	%p28, %r134, %r132;
	selp.b32 	%r135, %r133, %r134, %p28;
	mul.wide.u32 	%rd54, %r130, 4;
	add.s64 	%rd55, %rd2, %rd54;
	st.global.u32 	[%rd55], %r135;
	ld.global.u8 	%rs7, [%rd3+-1];
	ld.global.u8 	%rs8, [%rd83+2];
	setp.ne.s16 	%p29, %rs7, %rs8;
	selp.u32 	%r136, 1, 0, %p29;
	add.s32 	%r137, %r190, 4;
	add.s64 	%rd56, %rd53, %rd46;
	ld.global.u32 	%r138, [%rd56+-4];
	min.s32 	%r139, %r138, %r135;
	add.s32 	%r140, %r139, 1;
	add.s32 	%r141, %r131, %r136;
	setp.gt.s32 	%p30, %r141, %r139;
	selp.b32 	%r142, %r140, %r141, %p30;
	mul.wide.u32 	%rd57, %r137, 4;
	add.s64 	%rd58, %rd2, %rd57;
	st.global.u32 	[%rd58], %r142;
	add.s32 	%r195, %r195, 4;
	add.s32 	%r194, %r194, 4;
	add.s64 	%rd83, %rd83, 4;
	add.s32 	%r143, %r26, 4;
	add.s32 	%r193, %r193, %r143;
	add.s32 	%r192, %r192, %r143;
	add.s32 	%r191, %r191, %r143;
	add.s32 	%r190, %r190, %r143;
	add.s32 	%r189, %r189, %r143;
	setp.ne.s32 	%p31, %r195, 0;
	@%p31 bra 	$L__BB0_30;
	add.s32 	%r197, %r194, 1;
$L__BB0_32:
	and.b32  	%r144, %r57, 3;
	setp.eq.s32 	%p32, %r144, 0;
	@%p32 bra 	$L__BB0_37;
	setp.eq.s32 	%p33, %r144, 1;
	@%p33 bra 	$L__BB0_35;
	ld.global.u8 	%rs9, [%rd3+-1];
	add.s32 	%r145, %r197, -1;
	cvt.s64.s32 	%rd59, %r197;
	add.s64 	%rd60, %rd1, %rd59;
	ld.global.u8 	%rs10, [%rd60+-1];
	setp.ne.s16 	%p34, %rs9, %rs10;
	selp.u32 	%r146, 1, 0, %p34;
	mad.lo.s32 	%r147, %r145, %r1, %r31;
	mul.wide.s32 	%rd61, %r147, 4;
	add.s64 	%rd62, %rd2, %rd61;
	ld.global.u32 	%r148, [%rd62];
	add.s32 	%r149, %r147, %r1;
	add.s64 	%rd64, %rd62, %rd74;
	ld.global.u32 	%r150, [%rd64+-4];
	min.s32 	%r151, %r150, %r148;
	add.s32 	%r152, %r151, 1;
	ld.global.u32 	%r153, [%rd62+-4];
	add.s32 	%r154, %r153, %r146;
	setp.gt.s32 	%p35, %r154, %r151;
	selp.b32 	%r155, %r152, %r154, %p35;
	mul.wide.u32 	%rd65, %r149, 4;
	add.s64 	%rd66, %rd2, %rd65;
	st.global.u32 	[%rd66], %r155;
	ld.global.u8 	%rs11, [%rd3+-1];
	ld.global.u8 	%rs12, [%rd60];
	setp.ne.s16 	%p36, %rs11, %rs12;
	selp.u32 	%r156, 1, 0, %p36;
	add.s32 	%r157, %r149, %r1;
	add.s64 	%rd67, %rd64, %rd74;
	ld.global.u32 	%r158, [%rd67+-4];
	min.s32 	%r159, %r158, %r155;
	add.s32 	%r160, %r159, 1;
	add.s32 	%r161, %r150, %r156;
	setp.gt.s32 	%p37, %r161, %r159;
	selp.b32 	%r162, %r160, %r161, %p37;
	mul.wide.u32 	%rd68, %r157, 4;
	add.s64 	%rd69, %rd2, %rd68;
	st.global.u32 	[%rd69], %r162;
	add.s32 	%r197, %r197, 2;
$L__BB0_35:
	and.b32  	%r163, %r57, 1;
	setp.eq.b32 	%p38, %r163, 1;
	not.pred 	%p39, %p38;
	@%p39 bra 	$L__BB0_37;
	ld.global.u8 	%rs13, [%rd3+-1];
	add.s32 	%r164, %r197, -1;
	cvt.s64.s32 	%rd70, %r197;
	add.s64 	%rd71, %rd1, %rd70;
	ld.global.u8 	%rs14, [%rd71+-1];
	setp.ne.s16 	%p40, %rs13, %rs14;
	selp.u32 	%r165, 1, 0, %p40;
	mad.lo.s32 	%r166, %r164, %r1, %r31;
	mul.wide.s32 	%rd72, %r166, 4;
	add.s64 	%rd73, %rd2, %rd72;
	ld.global.u32 	%r167, [%rd73];
	add.s32 	%r168, %r166, %r1;
	add.s64 	%rd75, %rd73, %rd74;
	ld.global.u32 	%r169, [%rd75+-4];
	min.s32 	%r170, %r169, %r167;
	add.s32 	%r171, %r170, 1;
	ld.global.u32 	%r172, [%rd73+-4];
	add.s32 	%r173, %r172, %r165;
	setp.gt.s32 	%p41, %r173, %r170;
	selp.b32 	%r174, %r171, %r173, %p41;
	mul.wide.u32 	%rd76, %r168, 4;
	add.s64 	%rd77, %rd2, %rd76;
	st.global.u32 	[%rd77], %r174;
$L__BB0_37:
	add.s32 	%r188, %r31, 1;
	setp.ne.s32 	%p42, %r31, %r56;
	@%p42 bra 	$L__BB0_28;
$L__BB0_38:
	add.u64 	%rd78, %SP, 0;
	add.u64 	%rd79, %SPL, 0;
	mov.b32 	%r175, 0;
	st.local.u32 	[%rd79], %r175;
	mov.u64 	%rd80, $str;
	cvta.global.u64 	%rd81, %rd80;
	{ // callseq 1, 0
	.param .b64 param0;
	st.param.b64 	[param0], %rd81;
	.param .b64 param1;
	st.param.b64 	[param1], %rd78;
	.param .b32 retval0;
	call.uni (retval0), 
	vprintf, 
	(
	param0, 
	param1
	);
	ld.param.b32 	%r176, [retval0];
	} // callseq 1
	bra.uni 	$L__BB0_40;
$L__BB0_39:
	mov.u64 	%rd10, $str$1;
	cvta.global.u64 	%rd11, %rd10;
	{ // callseq 0, 0
	.param .b64 param0;
	st.param.b64 	[param0], %rd11;
	.param .b64 param1;
	st.param.b64 	[param1], 0;
	.param .b32 retval0;
	call.uni (retval0), 
	vprintf, 
	(
	param0, 
	param1
	);
	ld.param.b32 	%r58, [retval0];
	} // callseq 0
$L__BB0_40:
	ret;

}


// ===== COMPILED SASS (sm_100) =====

	.target	sm_100

	.elftype	@"ET_EXEC"


//--------------------- .note.nv.tkinfo           --------------------------
	.section	.note.nv.tkinfo,"",@"SHT_NOTE"
	.sectionflags	@"SHF_NOTE_NV_TKINFO"
	.tkinfo
        /*0018*/ 	.word	0x00000002
        /*0030*/ 	.string	""
        /*0030*/ 	.string	"ptxas"
        /*0030*/ 	.string	"Cuda compilation tools, release 13.0, V13.0.88"
        /*0030*/ 	.string	"Build cuda_13.0.r13.0/compiler.36424714_0"
        /*0030*/ 	.string	"-arch sm_100 -m 64 "



//--------------------- .note.nv.cuinfo           --------------------------
	.section	.note.nv.cuinfo,"",@"SHT_NOTE"
	.sectionflags	@"SHF_NOTE_NV_CUINFO"
        /*0018*/ 	.short	0x0002
        /*001a*/ 	.short	0x0064
        /*001c*/ 	.short	0x0082
	.zero		2


//--------------------- .nv.info                  --------------------------
	.section	.nv.info,"",@"SHT_CUDA_INFO"
	.align	4


	//----- nvinfo : EIATTR_REGCOUNT
	.align		4
        /*0000*/ 	.byte	0x04, 0x2f
        /*0002*/ 	.short	(.L_3 - .L_2)
	.align		4
.L_2:
        /*0004*/ 	.word	index@(_Z20levenshtein_distancePcS_iiPi)
        /*0008*/ 	.word	0x00000020


	//----- nvinfo : EIATTR_FRAME_SIZE
	.align		4
.L_3:
        /*000c*/ 	.byte	0x04, 0x11
        /*000e*/ 	.short	(.L_5 - .L_4)
	.align		4
.L_4:
        /*0010*/ 	.word	index@(_Z20levenshtein_distancePcS_iiPi)
        /*0014*/ 	.word	0x00000008


	//----- nvinfo : EIATTR_MIN_STACK_SIZE
	.align		4
.L_5:
        /*0018*/ 	.byte	0x04, 0x12
        /*001a*/ 	.short	(.L_7 - .L_6)
	.align		4
.L_6:
        /*001c*/ 	.word	index@(_Z20levenshtein_distancePcS_iiPi)
        /*0020*/ 	.word	0x00000008
.L_7:


//--------------------- .nv.compat                --------------------------
	.section	.nv.compat,"",@"SHT_CUDA_COMPAT_INFO"
	.align	4
        /*0000*/ 	.byte	0x02, 0x09, 0x00, 0x00, 0x02, 0x02, 0x01, 0x00, 0x02, 0x05, 0x05, 0x00, 0x03, 0x07, 0x01, 0x01
        /*0010*/ 	.byte	0x02, 0x03, 0x00, 0x00, 0x02, 0x06, 0x01, 0x00, 0x04, 0x0b, 0x08, 0x00, 0x09, 0x00, 0x00, 0x00
        /*0020*/ 	.byte	0x00, 0x00, 0x00, 0x00


//--------------------- .nv.info._Z20levenshtein_distancePcS_iiPi --------------------------
	.section	.nv.info._Z20levenshtein_distancePcS_iiPi,"",@"SHT_CUDA_INFO"
	.sectionflags	@""
	.align	4


	//----- nvinfo : EIATTR_CUDA_API_VERSION
	.align		4
        /*0000*/ 	.byte	0x04, 0x37
        /*0002*/ 	.short	(.L_9 - .L_8)
.L_8:
        /*0004*/ 	.word	0x00000082


	//----- nvinfo : EIATTR_KPARAM_INFO
	.align		4
.L_9:
        /*0008*/ 	.byte	0x04, 0x17
        /*000a*/ 	.short	(.L_11 - .L_10)
.L_10:
        /*000c*/ 	.word	0x00000000
        /*0010*/ 	.short	0x0004
        /*0012*/ 	.short	0x0018
        /*0014*/ 	.byte	0x00, 0xf5, 0x21, 0x00


	//----- nvinfo : EIATTR_KPARAM_INFO
	.align		4
.L_11:
        /*0018*/ 	.byte	0x04, 0x17
        /*001a*/ 	.short	(.L_13 - .L_12)
.L_12:
        /*001c*/ 	.word	0x00000000
        /*0020*/ 	.short	0x0003
        /*0022*/ 	.short	0x0014
        /*0024*/ 	.byte	0x00, 0xf0, 0x11, 0x00


	//----- nvinfo : EIATTR_KPARAM_INFO
	.align		4
.L_13:
        /*0028*/ 	.byte	0x04, 0x17
        /*002a*/ 	.short	(.L_15 - .L_14)
.L_14:
        /*002c*/ 	.word	0x00000000
        /*0030*/ 	.short	0x0002
        /*0032*/ 	.short	0x0010
        /*0034*/ 	.byte	0x00, 0xf0, 0x11, 0x00


	//----- nvinfo : EIATTR_KPARAM_INFO
	.align		4
.L_15:
        /*0038*/ 	.byte	0x04, 0x17
        /*003a*/ 	.short	(.L_17 - .L_16)
.L_16:
        /*003c*/ 	.word	0x00000000
        /*0040*/ 	.short	0x0001
        /*0042*/ 	.short	0x0008
        /*0044*/ 	.byte	0x00, 0xf5, 0x21, 0x00


	//----- nvinfo : EIATTR_KPARAM_INFO
	.align		4
.L_17:
        /*0048*/ 	.byte	0x04, 0x17
        /*004a*/ 	.short	(.L_19 - .L_18)
.L_18:
        /*004c*/ 	.word	0x00000000
        /*0050*/ 	.short	0x0000
        /*0052*/ 	.short	0x0000
        /*0054*/ 	.byte	0x00, 0xf5, 0x21, 0x00


	//----- nvinfo : EIATTR_SPARSE_MMA_MASK
	.align		4
.L_19:
        /*0058*/ 	.byte	0x03, 0x50
        /*005a*/ 	.short	0x0000


	//----- nvinfo : EIATTR_MAXREG_COUNT
	.align		4
        /*005c*/ 	.byte	0x03, 0x1b
        /*005e*/ 	.short	0x00ff


	//----- nvinfo : EIATTR_EXTERNS
	.align		4
        /*0060*/ 	.byte	0x04, 0x0f
        /*0062*/ 	.short	(.L_21 - .L_20)


	//   ....[0]....
	.align		4
.L_20:
        /*0064*/ 	.word	index@(vprintf)


	//----- nvinfo : EIATTR_MERCURY_ISA_VERSION
	.align		4
.L_21:
        /*0068*/ 	.byte	0x03, 0x5f
        /*006a*/ 	.short	0x0101


	//----- nvinfo : EIATTR_VRC_CTA_INIT_COUNT
	.align		4
        /*006c*/ 	.byte	0x02, 0x4a
	.zero		1
	.zero		1


	//----- nvinfo : EIATTR_SYSCALL_OFFSETS
	.align		4
        /*0070*/ 	.byte	0x04, 0x46
        /*0072*/ 	.short	(.L_23 - .L_22)


	//   ....[0]....
.L_22:
        /*0074*/ 	.word	0x00001610


	//   ....[1]....
        /*0078*/ 	.word	0x000016a0


	//----- nvinfo : EIATTR_EXIT_INSTR_OFFSETS
	.align		4
.L_23:
        /*007c*/ 	.byte	0x04, 0x1c
        /*007e*/ 	.short	(.L_25 - .L_24)


	//   ....[0]....
.L_24:
        /*0080*/ 	.word	0x00001620


	//   ....[1]....
        /*0084*/ 	.word	0x000016b0


	//----- nvinfo : EIATTR_CBANK_PARAM_SIZE
	.align		4
.L_25:
        /*0088*/ 	.byte	0x03, 0x19
        /*008a*/ 	.short	0x0020


	//----- nvinfo : EIATTR_PARAM_CBANK
	.align		4
        /*008c*/ 	.byte	0x04, 0x0a
        /*008e*/ 	.short	(.L_27 - .L_26)
	.align		4
.L_26:
        /*0090*/ 	.word	index@(.nv.constant0._Z20levenshtein_distancePcS_iiPi)
        /*0094*/ 	.short	0x0380
        /*0096*/ 	.short	0x0020


	//----- nvinfo : EIATTR_SW_WAR
	.align		4
.L_27:
        /*0098*/ 	.byte	0x04, 0x36
        /*009a*/ 	.short	(.L_29 - .L_28)
.L_28:
        /*009c*/ 	.word	0x00000008
.L_29:


//--------------------- .nv.callgraph             --------------------------
	.section	.nv.callgraph,"",@"SHT_CUDA_CALLGRAPH"
	.align	4
	.sectionentsize	8
	.align		4
        /*0000*/ 	.word	0x00000000
	.align		4
        /*0004*/ 	.word	0xffffffff
	.align		4
        /*0008*/ 	.word	index@(_Z20levenshtein_distancePcS_iiPi)
	.align		4
        /*000c*/ 	.word	index@(vprintf)
	.align		4
        /*0010*/ 	.word	0x00000000
	.align		4
        /*0014*/ 	.word	0xfffffffe
	.align		4
        /*0018*/ 	.word	0x00000000
	.align		4
        /*001c*/ 	.word	0xfffffffd
	.align		4
        /*0020*/ 	.word	0x00000000
	.align		4
        /*0024*/ 	.word	0xfffffffc


//--------------------- .nv.constant4             --------------------------
	.section	.nv.constant4,"a",@progbits
	.align	8
	.align		8
.nv.constant4:
        /*0000*/ 	.dword	vprintf
	.align		8
        /*0008*/ 	.dword	$str
	.align		8
        /*0010*/ 	.dword	$str$1


//--------------------- .text._Z20levenshtein_distancePcS_iiPi --------------------------
	.section	.text._Z20levenshtein_distancePcS_iiPi,"ax",@progbits
	.align	128
        .global         _Z20levenshtein_distancePcS_iiPi
        .type           _Z20levenshtein_distancePcS_iiPi,@function
        .size           _Z20levenshtein_distancePcS_iiPi,(.L_x_21 - _Z20levenshtein_distancePcS_iiPi)
        .other          _Z20levenshtein_distancePcS_iiPi,@"STO_CUDA_ENTRY STV_DEFAULT"
_Z20levenshtein_distancePcS_iiPi:
.text._Z20levenshtein_distancePcS_iiPi:
[----:B------:R-:W0:Y:S08]  /*0000*/  LDC R1, c[0x0][0x37c] ;  /* 0x0000df00ff017b82 */ /* 0x000e300000000800 */
[----:B------:R-:W1:Y:S01]  /*0010*/  LDC.64 R2, c[0x0][0x390] ;  /* 0x0000e400ff027b82 */ /* 0x000e620000000a00 */
[----:B------:R-:W2:Y:S01]  /*0020*/  LDCU UR4, c[0x0][0x2f8] ;  /* 0x00005f00ff0477ac */ /* 0x000ea20008000800 */
[----:B0-----:R-:W-:Y:S01]  /*0030*/  VIADD R1, R1, 0xfffffff8 ;  /* 0xfffffff801017836 */ /* 0x001fe20000000000 */
[----:B------:R-:W0:Y:S04]  /*0040*/  LDCU UR5, c[0x0][0x2fc] ;  /* 0x00005f80ff0577ac */ /* 0x000e280008000800 */
[----:B--2---:R-:W-:-:S02]  /*0050*/  IADD3 R6, P1, PT, R1, UR4, RZ ;  /* 0x0000000401067c10 */ /* 0x004fc4000ff3e0ff */
[----:B-1----:R-:W-:-:S03]  /*0060*/  ISETP.NE.AND P0, PT, R3, RZ, PT ;  /* 0x000000ff0300720c */ /* 0x002fc60003f05270 */
[----:B0-----:R-:W-:Y:S01]  /*0070*/  IMAD.X R7, RZ, RZ, UR5, P1 ;  /* 0x00000005ff077e24 */ /* 0x001fe200088e06ff */
[----:B------:R-:W-:-:S13]  /*0080*/  ISETP.EQ.OR P0, PT, R2, RZ, !P0 ;  /* 0x000000ff0200720c */ /* 0x000fda0004702670 */
[----:B------:R-:W-:Y:S05]  /*0090*/  @P0 BRA `(.L_x_0) ;  /* 0x0000001400640947 */ /* 0x000fea0003800000 */
[C---:B------:R-:W-:Y:S01]  /*00a0*/  ISETP.GE.AND P0, PT, R2.reuse, RZ, PT ;  /* 0x000000ff0200720c */ /* 0x040fe20003f06270 */
[----:B------:R-:W0:Y:S01]  /*00b0*/  LDCU.64 UR10, c[0x0][0x358] ;  /* 0x00006b00ff0a77ac */ /* 0x000e220008000a00 */
[----:B------:R-:W-:-:S11]  /*00c0*/  IADD3 R0, PT, PT, R2, 0x1, RZ ;  /* 0x0000000102007810 */ /* 0x000fd60007ffe0ff */
[----:B------:R-:W-:Y:S05]  /*00d0*/  @!P0 BRA `(.L_x_1) ;  /* 0x0000000400688947 */ /* 0x000fea0003800000 */
[----:B------:R-:W-:Y:S01]  /*00e0*/  ISETP.GE.U32.AND P1, PT, R2, 0xf, PT ;  /* 0x0000000f0200780c */ /* 0x000fe20003f26070 */
[----:B------:R-:W-:Y:S01]  /*00f0*/  IMAD.MOV.U32 R8, RZ, RZ, RZ ;  /* 0x000000ffff087224 */ /* 0x000fe200078e00ff */
[----:B------:R-:W-:-:S04]  /*0100*/  LOP3.LUT R10, R0, 0xf, RZ, 0xc0, !PT ;  /* 0x0000000f000a7812 */ /* 0x000fc800078ec0ff */
[----:B------:R-:W-:-:S07]  /*0110*/  ISETP.NE.AND P0, PT, R10, RZ, PT ;  /* 0x000000ff0a00720c */ /* 0x000fce0003f05270 */
[----:B------:R-:W-:Y:S06]  /*0120*/  @!P1 BRA `(.L_x_2) ;  /* 0x0000000000989947 */ /* 0x000fec0003800000 */
[----:B------:R-:W1:Y:S01]  /*0130*/  LDC.64 R2, c[0x0][0x398] ;  /* 0x0000e600ff027b82 */ /* 0x000e620000000a00 */
[----:B------:R-:W-:Y:S01]  /*0140*/  LOP3.LUT R8, R0, 0xfffffff0, RZ, 0xc0, !PT ;  /* 0xfffffff000087812 */ /* 0x000fe200078ec0ff */
[----:B------:R-:W-:-:S07]  /*0150*/  IMAD.MOV.U32 R9, RZ, RZ, RZ ;  /* 0x000000ffff097224 */ /* 0x000fce00078e00ff */
.L_x_3:
[C---:B--2---:R-:W-:Y:S01]  /*0160*/  IADD3 R11, PT, PT, R9.reuse, 0x1, RZ ;  /* 0x00000001090b7810 */ /* 0x044fe20007ffe0ff */
[C---:B-1----:R-:W-:Y:S01]  /*0170*/  IMAD.WIDE.U32 R4, R9.reuse, 0x4, R2 ;  /* 0x0000000409047825 */ /* 0x042fe200078e0002 */
[C---:B------:R-:W-:Y:S02]  /*0180*/  IADD3 R17, PT, PT, R9.reuse, 0x4, RZ ;  /* 0x0000000409117810 */ /* 0x040fe40007ffe0ff */
[C---:B------:R-:W-:Y:S01]  /*0190*/  IADD3 R23, PT, PT, R9.reuse, 0x7, RZ ;  /* 0x0000000709177810 */ /* 0x040fe20007ffe0ff */
[C---:B------:R-:W-:Y:S01]  /*01a0*/  VIADD R13, R9.reuse, 0x2 ;  /* 0x00000002090d7836 */ /* 0x040fe20000000000 */
[----:B0-----:R0:W-:Y:S01]  /*01b0*/  STG.E desc[UR10][R4.64+0x4], R11 ;  /* 0x0000040b04007986 */ /* 0x0011e2000c10190a */
[C---:B------:R-:W-:Y:S01]  /*01c0*/  VIADD R15, R9.reuse, 0x3 ;  /* 0x00000003090f7836 */ /* 0x040fe20000000000 */
[C---:B------:R-:W-:Y:S01]  /*01d0*/  IADD3 R29, PT, PT, R9.reuse, 0xa, RZ ;  /* 0x0000000a091d7810 */ /* 0x040fe20007ffe0ff */
[C---:B------:R-:W-:Y:S01]  /*01e0*/  VIADD R19, R9.reuse, 0x5 ;  /* 0x0000000509137836 */ /* 0x040fe20000000000 */
[----:B------:R1:W-:Y:S01]  /*01f0*/  STG.E desc[UR10][R4.64+0x8], R13 ;  /* 0x0000080d04007986 */ /* 0x0003e2000c10190a */
[----:B------:R-:W-:-:S02]  /*0200*/  VIADD R21, R9, 0x6 ;  /* 0x0000000609157836 */ /* 0x000fc40000000000 */
[C---:B------:R-:W-:Y:S01]  /*0210*/  VIADD R25, R9.reuse, 0x8 ;  /* 0x0000000809197836 */ /* 0x040fe20000000000 */
[----:B------:R2:W-:Y:S01]  /*0220*/  STG.E desc[UR10][R4.64+0xc], R15 ;  /* 0x00000c0f04007986 */ /* 0x0005e2000c10190a */
[----:B------:R-:W-:-:S03]  /*0230*/  VIADD R27, R9, 0x9 ;  /* 0x00000009091b7836 */ /* 0x000fc60000000000 */
[----:B------:R3:W-:Y:S01]  /*0240*/  STG.E desc[UR10][R4.64+0x10], R17 ;  /* 0x0000101104007986 */ /* 0x0007e2000c10190a */
[----:B0-----:R-:W-:-:S03]  /*0250*/  VIADD R11, R9, 0xb ;  /* 0x0000000b090b7836 */ /* 0x001fc60000000000 */
[----:B------:R0:W-:Y:S01]  /*0260*/  STG.E desc[UR10][R4.64+0x14], R19 ;  /* 0x0000141304007986 */ /* 0x0001e2000c10190a */
[C---:B-1----:R-:W-:Y:S01]  /*0270*/  VIADD R13, R9.reuse, 0xc ;  /* 0x0000000c090d7836 */ /* 0x042fe20000000000 */
[C---:B--2---:R-:W-:Y:S02]  /*0280*/  IADD3 R15, PT, PT, R9.reuse, 0xd, RZ ;  /* 0x0000000d090f7810 */ /* 0x044fe40007ffe0ff */
[----:B------:R1:W-:Y:S01]  /*0290*/  STG.E desc[UR10][R4.64], R9 ;  /* 0x0000000904007986 */ /* 0x0003e2000c10190a */
[----:B---3--:R-:W-:-:S03]  /*02a0*/  VIADD R17, R9, 0xe ;  /* 0x0000000e09117836 */ /* 0x008fc60000000000 */
[----:B------:R2:W-:Y:S01]  /*02b0*/  STG.E desc[UR10][R4.64+0x18], R21 ;  /* 0x0000181504007986 */ /* 0x0005e2000c10190a */
[----:B0-----:R-:W-:-:S03]  /*02c0*/  VIADD R19, R9, 0xf ;  /* 0x0000000f09137836 */ /* 0x001fc60000000000 */
[----:B------:R2:W-:Y:S01]  /*02d0*/  STG.E desc[UR10][R4.64+0x1c], R23 ;  /* 0x00001c1704007986 */ /* 0x0005e2000c10190a */
[----:B-1----:R-:W-:-:S03]  /*02e0*/  IADD3 R9, PT, PT, R9, 0x10, RZ ;  /* 0x0000001009097810 */ /* 0x002fc60007ffe0ff */
[----:B------:R2:W-:Y:S01]  /*02f0*/  STG.E desc[UR10][R4.64+0x20], R25 ;  /* 0x0000201904007986 */ /* 0x0005e2000c10190a */
[----:B------:R-:W-:-:S03]  /*0300*/  ISETP.NE.AND P1, PT, R9, R8, PT ;  /* 0x000000080900720c */ /* 0x000fc60003f25270 */
[----:B------:R2:W-:Y:S04]  /*0310*/  STG.E desc[UR10][R4.64+0x24], R27 ;  /* 0x0000241b04007986 */ /* 0x0005e8000c10190a */
[----:B------:R2:W-:Y:S04]  /*0320*/  STG.E desc[UR10][R4.64+0x28], R29 ;  /* 0x0000281d04007986 */ /* 0x0005e8000c10190a */
[----:B------:R2:W-:Y:S04]  /*0330*/  STG.E desc[UR10][R4.64+0x2c], R11 ;  /* 0x00002c0b04007986 */ /* 0x0005e8000c10190a */
[----:B------:R2:W-:Y:S04]  /*0340*/  STG.E desc[UR10][R4.64+0x30], R13 ;  /* 0x0000300d04007986 */ /* 0x0005e8000c10190a */
[----:B------:R2:W-:Y:S04]  /*0350*/  STG.E desc[UR10][R4.64+0x34], R15 ;  /* 0x0000340f04007986 */ /* 0x0005e8000c10190a */
[----:B------:R2:W-:Y:S04]  /*0360*/  STG.E desc[UR10][R4.64+0x38], R17 ;  /* 0x0000381104007986 */ /* 0x0005e8000c10190a */
[----:B------:R2:W-:Y:S01]  /*0370*/  STG.E desc[UR10][R4.64+0x3c], R19 ;  /* 0x00003c1304007986 */ /* 0x0005e2000c10190a */
[----:B------:R-:W-:Y:S05]  /*0380*/  @P1 BRA `(.L_x_3) ;  /* 0xfffffffc00741947 */ /* 0x000fea000383ffff */
.L_x_2:
[----:B------:R-:W-:Y:S05]  /*0390*/  @!P0 BRA `(.L_x_1) ;  /* 0x0000000000b88947 */ /* 0x000fea0003800000 */
[----:B------:R-:W-:Y:S02]  /*03a0*/  ISETP.GE.U32.AND P0, PT, R10, 0x8, PT ;  /* 0x000000080a00780c */ /* 0x000fe40003f06070 */
[----:B--2---:R-:W-:-:S04]  /*03b0*/  LOP3.LUT R4, R0, 0x7, RZ, 0xc0, !PT ;  /* 0x0000000700047812 */ /* 0x004fc800078ec0ff */
[----:B------:R-:W-:-:S07]  /*03c0*/  ISETP.NE.AND P1, PT, R4, RZ, PT ;  /* 0x000000ff0400720c */ /* 0x000fce0003f25270 */
[----:B------:R-:W-:Y:S06]  /*03d0*/  @!P0 BRA `(.L_x_4) ;  /* 0x0000000000488947 */ /* 0x000fec0003800000 */
[----:B------:R-:W1:Y:S01]  /*03e0*/  LDC.64 R2, c[0x0][0x398] ;  /* 0x0000e600ff027b82 */ /* 0x000e620000000a00 */
[C---:B------:R-:W-:Y:S01]  /*03f0*/  VIADD R5, R8.reuse, 0x1 ;  /* 0x0000000108057836 */ /* 0x040fe20000000000 */
[C---:B------:R-:W-:Y:S01]  /*0400*/  IADD3 R11, PT, PT, R8.reuse, 0x3, RZ ;  /* 0x00000003080b7810 */ /* 0x040fe20007ffe0ff */
[C---:B------:R-:W-:Y:S01]  /*0410*/  VIADD R9, R8.reuse, 0x2 ;  /* 0x0000000208097836 */ /* 0x040fe20000000000 */
[C---:B------:R-:W-:Y:S01]  /*0420*/  IADD3 R17, PT, PT, R8.reuse, 0x6, RZ ;  /* 0x0000000608117810 */ /* 0x040fe20007ffe0ff */
[C---:B------:R-:W-:Y:S02]  /*0430*/  VIADD R13, R8.reuse, 0x4 ;  /* 0x00000004080d7836 */ /* 0x040fe40000000000 */
[C---:B------:R-:W-:Y:S02]  /*0440*/  VIADD R15, R8.reuse, 0x5 ;  /* 0x00000005080f7836 */ /* 0x040fe40000000000 */
[C---:B------:R-:W-:Y:S02]  /*0450*/  VIADD R19, R8.reuse, 0x7 ;  /* 0x0000000708137836 */ /* 0x040fe40000000000 */
[----:B-1----:R-:W-:-:S05]  /*0460*/  IMAD.WIDE.U32 R2, R8, 0x4, R2 ;  /* 0x0000000408027825 */ /* 0x002fca00078e0002 */
[----:B0-----:R-:W-:Y:S04]  /*0470*/  STG.E desc[UR10][R2.64+0x4], R5 ;  /* 0x0000040502007986 */ /* 0x001fe8000c10190a */
[----:B------:R-:W-:Y:S04]  /*0480*/  STG.E desc[UR10][R2.64+0x8], R9 ;  /* 0x0000080902007986 */ /* 0x000fe8000c10190a */
[----:B------:R-:W-:Y:S04]  /*0490*/  STG.E desc[UR10][R2.64+0xc], R11 ;  /* 0x00000c0b02007986 */ /* 0x000fe8000c10190a */
[----:B------:R-:W-:Y:S04]  /*04a0*/  STG.E desc[UR10][R2.64+0x10], R13 ;  /* 0x0000100d02007986 */ /* 0x000fe8000c10190a */
[----:B------:R-:W-:Y:S04]  /*04b0*/  STG.E desc[UR10][R2.64+0x14], R15 ;  /* 0x0000140f02007986 */ /* 0x000fe8000c10190a */
[----:B------:R-:W-:Y:S04]  /*04c0*/  STG.E desc[UR10][R2.64+0x18], R17 ;  /* 0x0000181102007986 */ /* 0x000fe8000c10190a */
[----:B------:R-:W-:Y:S04]  /*04d0*/  STG.E desc[UR10][R2.64+0x1c], R19 ;  /* 0x00001c1302007986 */ /* 0x000fe8000c10190a */
[----:B------:R0:W-:Y:S02]  /*04e0*/  STG.E desc[UR10][R2.64], R8 ;  /* 0x0000000802007986 */ /* 0x0001e4000c10190a */
[----:B0-----:R-:W-:-:S07]  /*04f0*/  VIADD R8, R8, 0x8 ;  /* 0x0000000808087836 */ /* 0x001fce0000000000 */
.L_x_4:
[----:B------:R-:W-:Y:S05]  /*0500*/  @!P1 BRA `(.L_x_1) ;  /* 0x00000000005c9947 */ /* 0x000fea0003800000 */
[----:B------:R-:W-:Y:S02]  /*0510*/  ISETP.GE.U32.AND P0, PT, R4, 0x4, PT ;  /* 0x000000040400780c */ /* 0x000fe40003f06070 */
[----:B------:R-:W-:-:S04]  /*0520*/  LOP3.LUT R10, R0, 0x3, RZ, 0xc0, !PT ;  /* 0x00000003000a7812 */ /* 0x000fc800078ec0ff */
[----:B------:R-:W-:-:S07]  /*0530*/  ISETP.NE.AND P1, PT, R10, RZ, PT ;  /* 0x000000ff0a00720c */ /* 0x000fce0003f25270 */
[----:B------:R-:W-:Y:S06]  /*0540*/  @!P0 BRA `(.L_x_5) ;  /* 0x0000000000288947 */ /* 0x000fec0003800000 */
[----:B------:R-:W1:Y:S01]  /*0550*/  LDC.64 R2, c[0x0][0x398] ;  /* 0x0000e600ff027b82 */ /* 0x000e620000000a00 */
[C---:B------:R-:W-:Y:S01]  /*0560*/  IADD3 R5, PT, PT, R8.reuse, 0x1, RZ ;  /* 0x0000000108057810 */ /* 0x040fe20007ffe0ff */
[C---:B------:R-:W-:Y:S02]  /*0570*/  VIADD R9, R8.reuse, 0x2 ;  /* 0x0000000208097836 */ /* 0x040fe40000000000 */
[C---:B------:R-:W-:Y:S02]  /*0580*/  VIADD R11, R8.reuse, 0x3 ;  /* 0x00000003080b7836 */ /* 0x040fe40000000000 */
[----:B-1----:R-:W-:-:S05]  /*0590*/  IMAD.WIDE.U32 R2, R8, 0x4, R2 ;  /* 0x0000000408027825 */ /* 0x002fca00078e0002 */
[----:B0-----:R-:W-:Y:S04]  /*05a0*/  STG.E desc[UR10][R2.64+0x4], R5 ;  /* 0x0000040502007986 */ /* 0x001fe8000c10190a */
[----:B------:R-:W-:Y:S04]  /*05b0*/  STG.E desc[UR10][R2.64+0x8], R9 ;  /* 0x0000080902007986 */ /* 0x000fe8000c10190a */
[----:B------:R-:W-:Y:S04]  /*05c0*/  STG.E desc[UR10][R2.64+0xc], R11 ;  /* 0x00000c0b02007986 */ /* 0x000fe8000c10190a */
[----:B------:R0:W-:Y:S02]  /*05d0*/  STG.E desc[UR10][R2.64], R8 ;  /* 0x0000000802007986 */ /* 0x0001e4000c10190a */
[----:B0-----:R-:W-:-:S07]  /*05e0*/  IADD3 R8, PT, PT, R8, 0x4, RZ ;  /* 0x0000000408087810 */ /* 0x001fce0007ffe0ff */
.L_x_5:
[----:B------:R-:W-:Y:S05]  /*05f0*/  @!P1 BRA `(.L_x_1) ;  /* 0x0000000000209947 */ /* 0x000fea0003800000 */
[----:B------:R-:W1:Y:S01]  /*0600*/  LDC.64 R4, c[0x0][0x398] ;  /* 0x0000e600ff047b82 */ /* 0x000e620000000a00 */
[----:B------:R-:W-:-:S05]  /*0610*/  UMOV UR4, URZ ;  /* 0x000000ff00047c82 */ /* 0x000fca0008000000 */
.L_x_6:
[----:B------:R-:W-:Y:S01]  /*0620*/  UIADD3 UR4, UPT, UPT, UR4, 0x1, URZ ;  /* 0x0000000104047890 */ /* 0x000fe2000fffe0ff */
[----:B-1----:R-:W-:-:S05]  /*0630*/  IMAD.WIDE.U32 R2, R8, 0x4, R4 ;  /* 0x0000000408027825 */ /* 0x002fca00078e0004 */
[----:B------:R-:W-:Y:S01]  /*0640*/  ISETP.NE.AND P0, PT, R10, UR4, PT ;  /* 0x000000040a007c0c */ /* 0x000fe2000bf05270 */
[----:B0-----:R0:W-:Y:S02]  /*0650*/  STG.E desc[UR10][R2.64], R8 ;  /* 0x0000000802007986 */ /* 0x0011e4000c10190a */
[----:B0-----:R-:W-:-:S10]  /*0660*/  VIADD R8, R8, 0x1 ;  /* 0x0000000108087836 */ /* 0x001fd40000000000 */
[----:B------:R-:W-:Y:S05]  /*0670*/  @P0 BRA `(.L_x_6) ;  /* 0xfffffffc00e80947 */ /* 0x000fea000383ffff */
.L_x_1:
[----:B------:R-:W1:Y:S02]  /*0680*/  LDC R2, c[0x0][0x394] ;  /* 0x0000e500ff027b82 */ /* 0x000e640000000800 */
[----:B-1----:R-:W-:-:S13]  /*0690*/  ISETP.GE.AND P0, PT, R2, RZ, PT ;  /* 0x000000ff0200720c */ /* 0x002fda0003f06270 */
[----:B------:R-:W-:Y:S05]  /*06a0*/  @!P0 BRA `(.L_x_7) ;  /* 0x0000000400208947 */ /* 0x000fea0003800000 */
[C---:B------:R-:W-:Y:S01]  /*06b0*/  ISETP.GE.U32.AND P1, PT, R2.reuse, 0x7, PT ;  /* 0x000000070200780c */ /* 0x040fe20003f26070 */
[----:B------:R-:W-:Y:S02]  /*06c0*/  VIADD R12, R2, 0x1 ;  /* 0x00000001020c7836 */ /* 0x000fe40000000000 */
[----:B--2---:R-:W-:-:S03]  /*06d0*/  HFMA2 R13, -RZ, RZ, 0, 0 ;  /* 0x00000000ff0d7431 */ /* 0x004fc600000001ff */
[----:B------:R-:W-:-:S04]  /*06e0*/  LOP3.LUT R26, R12, 0x7, RZ, 0xc0, !PT ;  /* 0x000000070c1a7812 */ /* 0x000fc800078ec0ff */
[----:B------:R-:W-:-:S03]  /*06f0*/  ISETP.NE.AND P0, PT, R26, RZ, PT ;  /* 0x000000ff1a00720c */ /* 0x000fc60003f05270 */
[----:B------:R-:W-:Y:S10]  /*0700*/  @!P1 BRA `(.L_x_8) ;  /* 0x0000000000789947 */ /* 0x000ff40003800000 */
[----:B------:R-:W1:Y:S01]  /*0710*/  LDC.64 R2, c[0x0][0x398] ;  /* 0x0000e600ff027b82 */ /* 0x000e620000000a00 */
[----:B------:R-:W-:Y:S01]  /*0720*/  LOP3.LUT R13, R12, 0xfffffff8, RZ, 0xc0, !PT ;  /* 0xfffffff80c0d7812 */ /* 0x000fe200078ec0ff */
[----:B------:R-:W-:-:S07]  /*0730*/  IMAD.MOV.U32 R23, RZ, RZ, RZ ;  /* 0x000000ffff177224 */ /* 0x000fce00078e00ff */
.L_x_9:
[----:B---3--:R-:W-:Y:S01]  /*0740*/  IMAD R19, R0, R23, RZ ;  /* 0x0000001700137224 */ /* 0x008fe200078e02ff */
[C---:B------:R-:W-:Y:S01]  /*0750*/  IADD3 R29, PT, PT, R23.reuse, 0x2, RZ ;  /* 0x00000002171d7810 */ /* 0x040fe20007ffe0ff */
[----:B------:R-:W-:Y:S02]  /*0760*/  VIADD R27, R23, 0x1 ;  /* 0x00000001171b7836 */ /* 0x000fe40000000000 */
[----:B-1----:R-:W-:-:S04]  /*0770*/  IMAD.WIDE R18, R19, 0x4, R2 ;  /* 0x0000000413127825 */ /* 0x002fc800078e0202 */
[----:B------:R-:W-:Y:S01]  /*0780*/  VIADD R22, R23, 0x3 ;  /* 0x0000000317167836 */ /* 0x000fe20000000000 */
[----:B0-----:R0:W-:Y:S01]  /*0790*/  STG.E desc[UR10][R18.64], R23 ;  /* 0x0000001712007986 */ /* 0x0011e2000c10190a */
[----:B------:R-:W-:-:S04]  /*07a0*/  IMAD.WIDE R16, R0, 0x4, R18 ;  /* 0x0000000400107825 */ /* 0x000fc800078e0212 */
[----:B------:R-:W-:Y:S01]  /*07b0*/  VIADD R28, R23, 0x4 ;  /* 0x00000004171c7836 */ /* 0x000fe20000000000 */
[----:B------:R1:W-:Y:S01]  /*07c0*/  STG.E desc[UR10][R16.64], R27 ;  /* 0x0000001b10007986 */ /* 0x0003e2000c10190a */
[----:B------:R-:W-:-:S05]  /*07d0*/  IMAD.WIDE R14, R0, 0x4, R16 ;  /* 0x00000004000e7825 */ /* 0x000fca00078e0210 */
[----:B------:R2:W-:Y:S01]  /*07e0*/  STG.E desc[UR10][R14.64], R29 ;  /* 0x0000001d0e007986 */ /* 0x0005e2000c10190a */
[----:B------:R-:W-:-:S04]  /*07f0*/  IMAD.WIDE R10, R0, 0x4, R14 ;  /* 0x00000004000a7825 */ /* 0x000fc800078e020e */
[----:B0-----:R-:W-:Y:S01]  /*0800*/  VIADD R19, R23, 0x7 ;  /* 0x0000000717137836 */ /* 0x001fe20000000000 */
[----:B------:R3:W-:Y:S01]  /*0810*/  STG.E desc[UR10][R10.64], R22 ;  /* 0x000000160a007986 */ /* 0x0007e2000c10190a */
[----:B------:R-:W-:-:S04]  /*0820*/  IMAD.WIDE R8, R0, 0x4, R10 ;  /* 0x0000000400087825 */ /* 0x000fc800078e020a */
[C---:B-1----:R-:W-:Y:S01]  /*0830*/  VIADD R17, R23.reuse, 0x6 ;  /* 0x0000000617117836 */ /* 0x042fe20000000000 */
[C---:B--2---:R-:W-:Y:S01]  /*0840*/  IADD3 R15, PT, PT, R23.reuse, 0x5, RZ ;  /* 0x00000005170f7810 */ /* 0x044fe20007ffe0ff */
[C---:B------:R-:W-:Y:S01]  /*0850*/  IMAD.WIDE R4, R0.reuse, 0x4, R8 ;  /* 0x0000000400047825 */ /* 0x040fe200078e0208 */
[----:B------:R-:W-:Y:S01]  /*0860*/  IADD3 R23, PT, PT, R23, 0x8, RZ ;  /* 0x0000000817177810 */ /* 0x000fe20007ffe0ff */
[----:B------:R3:W-:Y:S03]  /*0870*/  STG.E desc[UR10][R8.64], R28 ;  /* 0x0000001c08007986 */ /* 0x0007e6000c10190a */
[----:B------:R-:W-:Y:S01]  /*0880*/  ISETP.NE.AND P1, PT, R23, R13, PT ;  /* 0x0000000d1700720c */ /* 0x000fe20003f25270 */
[C---:B------:R-:W-:Y:S01]  /*0890*/  IMAD.WIDE R20, R0.reuse, 0x4, R4 ;  /* 0x0000000400147825 */ /* 0x040fe200078e0204 */
[----:B------:R3:W-:Y:S04]  /*08a0*/  STG.E desc[UR10][R4.64], R15 ;  /* 0x0000000f04007986 */ /* 0x0007e8000c10190a */
[----:B------:R3:W-:Y:S01]  /*08b0*/  STG.E desc[UR10][R20.64], R17 ;  /* 0x0000001114007986 */ /* 0x0007e2000c10190a */
[----:B------:R-:W-:-:S05]  /*08c0*/  IMAD.WIDE R24, R0, 0x4, R20 ;  /* 0x0000000400187825 */ /* 0x000fca00078e0214 */
[----:B------:R3:W-:Y:S01]  /*08d0*/  STG.E desc[UR10][R24.64], R19 ;  /* 0x0000001318007986 */ /* 0x0007e2000c10190a */
[----:B------:R-:W-:Y:S05]  /*08e0*/  @P1 BRA `(.L_x_9) ;  /* 0xfffffffc00941947 */ /* 0x000fea000383ffff */
.L_x_8:
[----:B------:R-:W-:Y:S05]  /*08f0*/  @!P0 BRA `(.L_x_7) ;  /* 0x00000000008c8947 */ /* 0x000fea0003800000 */
[----:B------:R-:W-:Y:S02]  /*0900*/  ISETP.GE.U32.AND P0, PT, R26, 0x4, PT ;  /* 0x000000041a00780c */ /* 0x000fe40003f06070 */
[----:B------:R-:W-:-:S11]  /*0910*/  LOP3.LUT P1, R12, R12, 0x3, RZ, 0xc0, !PT ;  /* 0x000000030c0c7812 */ /* 0x000fd6000782c0ff */
[----:B------:R-:W-:Y:S05]  /*0920*/  @!P0 BRA `(.L_x_10) ;  /* 0x0000000000388947 */ /* 0x000fea0003800000 */
[----:B------:R-:W1:Y:S01]  /*0930*/  LDC.64 R2, c[0x0][0x398] ;  /* 0x0000e600ff027b82 */ /* 0x000e620000000a00 */
[----:B---3--:R-:W-:Y:S01]  /*0940*/  IMAD R5, R0, R13, RZ ;  /* 0x0000000d00057224 */ /* 0x008fe200078e02ff */
[C---:B------:R-:W-:Y:S01]  /*0950*/  IADD3 R19, PT, PT, R13.reuse, 0x3, RZ ;  /* 0x000000030d137810 */ /* 0x040fe20007ffe0ff */
[C---:B------:R-:W-:Y:S02]  /*0960*/  VIADD R15, R13.reuse, 0x1 ;  /* 0x000000010d0f7836 */ /* 0x040fe40000000000 */
[----:B------:R-:W-:Y:S02]  /*0970*/  VIADD R17, R13, 0x2 ;  /* 0x000000020d117836 */ /* 0x000fe40000000000 */
[----:B-1----:R-:W-:-:S05]  /*0980*/  IMAD.WIDE R2, R5, 0x4, R2 ;  /* 0x0000000405027825 */ /* 0x002fca00078e0202 */
[----:B0-----:R0:W-:Y:S01]  /*0990*/  STG.E desc[UR10][R2.64], R13 ;  /* 0x0000000d02007986 */ /* 0x0011e2000c10190a */
[----:B------:R-:W-:-:S05]  /*09a0*/  IMAD.WIDE R4, R0, 0x4, R2 ;  /* 0x0000000400047825 */ /* 0x000fca00078e0202 */
[----:B------:R1:W-:Y:S01]  /*09b0*/  STG.E desc[UR10][R4.64], R15 ;  /* 0x0000000f04007986 */ /* 0x0003e2000c10190a */
[----:B------:R-:W-:-:S05]  /*09c0*/  IMAD.WIDE R8, R0, 0x4, R4 ;  /* 0x0000000400087825 */ /* 0x000fca00078e0204 */
[----:B------:R1:W-:Y:S01]  /*09d0*/  STG.E desc[UR10][R8.64], R17 ;  /* 0x0000001108007986 */ /* 0x0003e2000c10190a */
[----:B------:R-:W-:-:S04]  /*09e0*/  IMAD.WIDE R10, R0, 0x4, R8 ;  /* 0x00000004000a7825 */ /* 0x000fc800078e0208 */
[----:B0-----:R-:W-:Y:S01]  /*09f0*/  VIADD R13, R13, 0x4 ;  /* 0x000000040d0d7836 */ /* 0x001fe20000000000 */
[----:B------:R1:W-:Y:S06]  /*0a00*/  STG.E desc[UR10][R10.64], R19 ;  /* 0x000000130a007986 */ /* 0x0003ec000c10190a */
.L_x_10:
[----:B------:R-:W-:Y:S05]  /*0a10*/  @!P1 BRA `(.L_x_7) ;  /* 0x0000000000449947 */ /* 0x000fea0003800000 */
[----:B------:R-:W2:Y:S01]  /*0a20*/  LDC R2, c[0x0][0x394] ;  /* 0x0000e500ff027b82 */ /* 0x000ea20000000800 */
[----:B------:R-:W-:Y:S02]  /*0a30*/  ISETP.NE.AND P0, PT, R12, 0x1, PT ;  /* 0x000000010c00780c */ /* 0x000fe40003f05270 */
[----:B--2---:R-:W-:-:S04]  /*0a40*/  LOP3.LUT R2, R2, 0x1, RZ, 0xc0, !PT ;  /* 0x0000000102027812 */ /* 0x004fc800078ec0ff */
[----:B------:R-:W-:-:S13]  /*0a50*/  ISETP.NE.U32.AND P1, PT, R2, 0x1, PT ;  /* 0x000000010200780c */ /* 0x000fda0003f25070 */
[----:B-1-3--:R-:W1:Y:S01]  /*0a60*/  @P1 LDC.64 R8, c[0x0][0x398] ;  /* 0x0000e600ff081b82 */ /* 0x00ae620000000a00 */
[----:B------:R-:W-:Y:S05]  /*0a70*/  @!P0 BRA `(.L_x_11) ;  /* 0x0000000000208947 */ /* 0x000fea0003800000 */
[----:B------:R-:W2:Y:S01]  /*0a80*/  LDC.64 R2, c[0x0][0x398] ;  /* 0x0000e600ff027b82 */ /* 0x000ea20000000a00 */
[----:B------:R-:W-:Y:S02]  /*0a90*/  IMAD R5, R0, R13, RZ ;  /* 0x0000000d00057224 */ /* 0x000fe400078e02ff */
[----:B------:R-:W-:Y:S02]  /*0aa0*/  VIADD R11, R13, 0x1 ;  /* 0x000000010d0b7836 */ /* 0x000fe40000000000 */
[----:B--2---:R-:W-:-:S05]  /*0ab0*/  IMAD.WIDE R2, R5, 0x4, R2 ;  /* 0x0000000405027825 */ /* 0x004fca00078e0202 */
[----:B0-----:R0:W-:Y:S01]  /*0ac0*/  STG.E desc[UR10][R2.64], R13 ;  /* 0x0000000d02007986 */ /* 0x0011e2000c10190a */
[----:B------:R-:W-:-:S05]  /*0ad0*/  IMAD.WIDE R4, R0, 0x4, R2 ;  /* 0x0000000400047825 */ /* 0x000fca00078e0202 */
[----:B------:R2:W-:Y:S01]  /*0ae0*/  STG.E desc[UR10][R4.64], R11 ;  /* 0x0000000b04007986 */ /* 0x0005e2000c10190a */
[----:B0-----:R-:W-:-:S07]  /*0af0*/  IADD3 R13, PT, PT, R13, 0x2, RZ ;  /* 0x000000020d0d7810 */ /* 0x001fce0007ffe0ff */
.L_x_11:
[----:B------:R-:W-:-:S04]  /*0b00*/  @P1 IMAD R3, R0, R13, RZ ;  /* 0x0000000d00031224 */ /* 0x000fc800078e02ff */
[----:B-1----:R-:W-:-:S05]  /*0b10*/  @P1 IMAD.WIDE R2, R3, 0x4, R8 ;  /* 0x0000000403021825 */ /* 0x002fca00078e0208 */
[----:B0-----:R4:W-:Y:S02]  /*0b20*/  @P1 STG.E desc[UR10][R2.64], R13 ;  /* 0x0000000d02001986 */ /* 0x0019e4000c10190a */
.L_x_7:
[----:B------:R-:W5:Y:S02]  /*0b30*/  LDCU.64 UR4, c[0x0][0x390] ;  /* 0x00007200ff0477ac */ /* 0x000f640008000a00 */
[----:B-----5:R-:W-:-:S04]  /*0b40*/  UISETP.LT.AND UP0, UPT, UR5, UR4, UPT ;  /* 0x000000040500728c */ /* 0x020fc8000bf01270 */
[----:B------:R-:W-:-:S04]  /*0b50*/  USEL UR4, UR5, UR4, UP0 ;  /* 0x0000000405047287 */ /* 0x000fc80008000000 */
[----:B------:R-:W-:-:S09]  /*0b60*/  UISETP.GE.AND UP0, UPT, UR4, 0x1, UPT ;  /* 0x000000010400788c */ /* 0x000fd2000bf06270 */
[----:B------:R-:W-:Y:S05]  /*0b70*/  BRA.U !UP0, `(.L_x_12) ;  /* 0x0000000908887547 */ /* 0x000fea000b800000 */
[----:B------:R-:W5:Y:S01]  /*0b80*/  LDCU.64 UR6, c[0x0][0x388] ;  /* 0x00007100ff0677ac */ /* 0x000f620008000a00 */
[----:B----4-:R-:W-:Y:S01]  /*0b90*/  IMAD.MOV.U32 R3, RZ, RZ, 0x1 ;  /* 0x00000001ff037424 */ /* 0x010fe200078e00ff */
[----:B------:R-:W-:-:S04]  /*0ba0*/  ULOP3.LUT UR4, UR5, 0x7ffffffc, URZ, 0xc0, !UPT ;  /* 0x7ffffffc05047892 */ /* 0x000fc8000f8ec0ff */
[----:B------:R-:W-:Y:S02]  /*0bb0*/  UIADD3 UR8, UPT, UPT, -UR4, URZ, URZ ;  /* 0x000000ff04087290 */ /* 0x000fe4000fffe1ff */
[----:B-----5:R-:W-:-:S04]  /*0bc0*/  UIADD3 UR5, UP0, UPT, UR6, 0x1, URZ ;  /* 0x0000000106057890 */ /* 0x020fc8000ff1e0ff */
[----:B------:R-:W-:-:S12]  /*0bd0*/  UIADD3.X UR6, UPT, UPT, URZ, UR7, URZ, UP0, !UPT ;  /* 0x00000007ff067290 */ /* 0x000fd800087fe4ff */
.L_x_17:
[----:B------:R-:W4:Y:S01]  /*0be0*/  LDCU UR7, c[0x0][0x394] ;  /* 0x00007280ff0777ac */ /* 0x000f220008000800 */
[----:B-123--:R-:W1:Y:S01]  /*0bf0*/  LDC.64 R10, c[0x0][0x380] ;  /* 0x0000e000ff0a7b82 */ /* 0x00ee620000000a00 */
[----:B------:R-:W-:Y:S01]  /*0c00*/  MOV R2, 0x1 ;  /* 0x0000000100027802 */ /* 0x000fe20000000f00 */
[----:B----4-:R-:W-:Y:S01]  /*0c10*/  UISETP.GE.U32.AND UP0, UPT, UR7, 0x4, UPT ;  /* 0x000000040700788c */ /* 0x010fe2000bf06070 */
[----:B-1----:R-:W-:-:S04]  /*0c20*/  IADD3 R10, P0, PT, R3, R10, RZ ;  /* 0x0000000a030a7210 */ /* 0x002fc80007f1e0ff */
[----:B------:R-:W-:-:S04]  /*0c30*/  LEA.HI.X.SX32 R11, R3, R11, 0x1, P0 ;  /* 0x0000000b030b7211 */ /* 0x000fc800000f0eff */
[----:B------:R-:W-:Y:S05]  /*0c40*/  BRA.U !UP0, `(.L_x_13) ;  /* 0x0000000508407547 */ /* 0x000fea000b800000 */
[----:B------:R-:W1:Y:S01]  /*0c50*/  LDC R2, c[0x0][0x390] ;  /* 0x0000e400ff027b82 */ /* 0x000e620000000800 */
[----:B------:R-:W-:Y:S02]  /*0c60*/  HFMA2 R8, -RZ, RZ, 0, 0 ;  /* 0x00000000ff087431 */ /* 0x000fe400000001ff */
[C---:B------:R-:W-:Y:S01]  /*0c70*/  VIADD R4, R3.reuse, 0x2 ;  /* 0x0000000203047836 */ /* 0x040fe20000000000 */
[----:B------:R-:W-:Y:S01]  /*0c80*/  MOV R15, UR6 ;  /* 0x00000006000f7c02 */ /* 0x000fe20008000f00 */
[----:B------:R-:W-:Y:S01]  /*0c90*/  IMAD.U32 R14, RZ, RZ, UR5 ;  /* 0x00000005ff0e7e24 */ /* 0x000fe2000f8e00ff */
[----:B------:R-:W-:Y:S02]  /*0ca0*/  UMOV UR4, UR8 ;  /* 0x0000000800047c82 */ /* 0x000fe40008000000 */
[----:B------:R-:W2:Y:S01]  /*0cb0*/  LDC.64 R12, c[0x0][0x398] ;  /* 0x0000e600ff0c7b82 */ /* 0x000ea20000000a00 */
[----:B-1----:R-:W-:Y:S01]  /*0cc0*/  IMAD.IADD R9, R3, 0x1, R2 ;  /* 0x0000000103097824 */ /* 0x002fe200078e0202 */
[C---:B------:R-:W-:Y:S01]  /*0cd0*/  LEA R5, R2.reuse, R3, 0x1 ;  /* 0x0000000302057211 */ /* 0x040fe200078e08ff */
[----:B------:R-:W-:-:S02]  /*0ce0*/  IMAD R20, R2, 0x3, R3 ;  /* 0x0000000302147824 */ /* 0x000fc400078e0203 */
[----:B------:R-:W-:-:S07]  /*0cf0*/  IMAD R21, R2, 0x4, R3 ;  /* 0x0000000402157824 */ /* 0x000fce00078e0203 */
.L_x_14:
[----:B------:R-:W-:Y:S01]  /*0d00*/  IADD3 R23, PT, PT, R4, -0x2, RZ ;  /* 0xfffffffe04177810 */ /* 0x000fe20007ffe0ff */
[----:B0-----:R-:W3:Y:S04]  /*0d10*/  LDG.E.U8 R18, desc[UR10][R10.64+-0x1] ;  /* 0xffffff0a0a127981 */ /* 0x001ee8000c1e1100 */
[----:B------:R-:W3:Y:S01]  /*0d20*/  LDG.E.U8 R19, desc[UR10][R14.64+-0x1] ;  /* 0xffffff0a0e137981 */ /* 0x000ee2000c1e1100 */
[----:B--2---:R-:W-:-:S05]  /*0d30*/  IMAD.WIDE R22, R23, 0x4, R12 ;  /* 0x0000000417167825 */ /* 0x004fca00078e020c */
[----:B------:R-:W2:Y:S01]  /*0d40*/  LDG.E R26, desc[UR10][R22.64+-0x4] ;  /* 0xfffffc0a161a7981 */ /* 0x000ea2000c1e1900 */
[----:B-1----:R-:W-:-:S03]  /*0d50*/  IMAD.WIDE R16, R0, 0x4, R22 ;  /* 0x0000000400107825 */ /* 0x002fc600078e0216 */
[----:B------:R-:W4:Y:S04]  /*0d60*/  LDG.E R27, desc[UR10][R22.64] ;  /* 0x0000000a161b7981 */ /* 0x000f28000c1e1900 */
[----:B------:R0:W4:Y:S02]  /*0d70*/  LDG.E R24, desc[UR10][R16.64+-0x4] ;  /* 0xfffffc0a10187981 */ /* 0x000124000c1e1900 */
[----:B0-----:R-:W-:Y:S01]  /*0d80*/  IMAD.WIDE R16, R0, 0x4, R16 ;  /* 0x0000000400107825 */ /* 0x001fe200078e0210 */
[----:B---3--:R-:W-:-:S03]  /*0d90*/  ISETP.NE.AND P0, PT, R18, R19, PT ;  /* 0x000000131200720c */ /* 0x008fc60003f05270 */
[----:B------:R-:W-:-:S04]  /*0da0*/  VIADD R19, R9, 0x1 ;  /* 0x0000000109137836 */ /* 0x000fc80000000000 */
[----:B------:R-:W-:-:S04]  /*0db0*/  IMAD.WIDE.U32 R18, R19, 0x4, R12 ;  /* 0x0000000413127825 */ /* 0x000fc800078e000c */
[C---:B--2---:R-:W-:Y:S02]  /*0dc0*/  VIADD R25, R26.reuse, 0x1 ;  /* 0x000000011a197836 */ /* 0x044fe40000000000 */
[----:B------:R-:W-:Y:S02]  /*0dd0*/  @!P0 IADD3 R25, PT, PT, R26, RZ, RZ ;  /* 0x000000ff1a198210 */ /* 0x000fe40007ffe0ff */
[----:B----4-:R-:W-:-:S04]  /*0de0*/  VIMNMX R26, PT, PT, R27, R24, PT ;  /* 0x000000181b1a7248 */ /* 0x010fc80003fe0100 */
[----:B------:R-:W-:-:S13]  /*0df0*/  ISETP.GT.AND P0, PT, R25, R26, PT ;  /* 0x0000001a1900720c */ /* 0x000fda0003f04270 */
[----:B------:R-:W-:-:S05]  /*0e00*/  @P0 IADD3 R25, PT, PT, R26, 0x1, RZ ;  /* 0x000000011a190810 */ /* 0x000fca0007ffe0ff */
[----:B------:R0:W-:Y:S04]  /*0e10*/  STG.E desc[UR10][R18.64], R25 ;  /* 0x0000001912007986 */ /* 0x0001e8000c10190a */
[----:B------:R-:W2:Y:S04]  /*0e20*/  LDG.E.U8 R23, desc[UR10][R10.64+-0x1] ;  /* 0xffffff0a0a177981 */ /* 0x000ea8000c1e1100 */
[----:B------:R-:W2:Y:S04]  /*0e30*/  LDG.E.U8 R26, desc[UR10][R14.64] ;  /* 0x0000000a0e1a7981 */ /* 0x000ea8000c1e1100 */
[----:B------:R1:W3:Y:S01]  /*0e40*/  LDG.E R22, desc[UR10][R16.64+-0x4] ;  /* 0xfffffc0a10167981 */ /* 0x0002e2000c1e1900 */
[----:B------:R-:W-:-:S04]  /*0e50*/  VIADD R27, R5, 0x2 ;  /* 0x00000002051b7836 */ /* 0x000fc80000000000 */
[----:B0-----:R-:W-:-:S04]  /*0e60*/  IMAD.WIDE.U32 R18, R27, 0x4, R12 ;  /* 0x000000041b127825 */ /* 0x001fc800078e000c */
[----:B-1----:R-:W-:Y:S01]  /*0e70*/  IMAD.WIDE R16, R0, 0x4, R16 ;  /* 0x0000000400107825 */ /* 0x002fe200078e0210 */
[----:B--2---:R-:W-:-:S03]  /*0e80*/  ISETP.NE.AND P0, PT, R23, R26, PT ;  /* 0x0000001a1700720c */ /* 0x004fc60003f05270 */
[----:B------:R-:W-:Y:S01]  /*0e90*/  VIADD R23, R24, 0x1 ;  /* 0x0000000118177836 */ /* 0x000fe20000000000 */
[----:B---3--:R-:W-:-:S09]  /*0ea0*/  VIMNMX R26, PT, PT, R25, R22, PT ;  /* 0x00000016191a7248 */ /* 0x008fd20003fe0100 */
[----:B------:R-:W-:-:S04]  /*0eb0*/  @!P0 IADD3 R23, PT, PT, R24, RZ, RZ ;  /* 0x000000ff18178210 */ /* 0x000fc80007ffe0ff */
[----:B------:R-:W-:-:S13]  /*0ec0*/  ISETP.GT.AND P0, PT, R23, R26, PT ;  /* 0x0000001a1700720c */ /* 0x000fda0003f04270 */
[----:B------:R-:W-:-:S05]  /*0ed0*/  @P0 IADD3 R23, PT, PT, R26, 0x1, RZ ;  /* 0x000000011a170810 */ /* 0x000fca0007ffe0ff */
[----:B------:R0:W-:Y:S04]  /*0ee0*/  STG.E desc[UR10][R18.64], R23 ;  /* 0x0000001712007986 */ /* 0x0001e8000c10190a */
[----:B------:R-:W2:Y:S04]  /*0ef0*/  LDG.E.U8 R25, desc[UR10][R10.64+-0x1] ;  /* 0xffffff0a0a197981 */ /* 0x000ea8000c1e1100 */
[----:B------:R-:W2:Y:S04]  /*0f00*/  LDG.E.U8 R26, desc[UR10][R14.64+0x1] ;  /* 0x0000010a0e1a7981 */ /* 0x000ea8000c1e1100 */
[----:B------:R-:W3:Y:S01]  /*0f10*/  LDG.E R24, desc[UR10][R16.64+-0x4] ;  /* 0xfffffc0a10187981 */ /* 0x000ee2000c1e1900 */
[----:B------:R-:W-:-:S04]  /*0f20*/  VIADD R27, R20, 0x3 ;  /* 0x00000003141b7836 */ /* 0x000fc80000000000 */
[----:B0-----:R-:W-:Y:S01]  /*0f30*/  IMAD.WIDE.U32 R18, R27, 0x4, R12 ;  /* 0x000000041b127825 */ /* 0x001fe200078e000c */
        /* <DEDUP_REMOVED lines=8> */
[----:B------:R-:W2:Y:S01]  /*0fc0*/  LDG.E.U8 R27, desc[UR10][R14.64+0x2] ;  /* 0x0000020a0e1b7981 */ /* 0x000ea2000c1e1100 */
[----:B------:R-:W-:-:S06]  /*0fd0*/  IMAD.WIDE R22, R0, 0x4, R16 ;  /* 0x0000000400167825 */ /* 0x000fcc00078e0210 */
[----:B------:R-:W3:Y:S01]  /*0fe0*/  LDG.E R22, desc[UR10][R22.64+-0x4] ;  /* 0xfffffc0a16167981 */ /* 0x000ee2000c1e1900 */
[----:B------:R-:W-:Y:S01]  /*0ff0*/  VIADD R17, R21, 0x4 ;  /* 0x0000000415117836 */ /* 0x000fe20000000000 */
[----:B------:R-:W-:Y:S01]  /*1000*/  UIADD3 UR4, UPT, UPT, UR4, 0x4, URZ ;  /* 0x0000000404047890 */ /* 0x000fe2000fffe0ff */
[----:B0-----:R-:W-:Y:S01]  /*1010*/  LEA R18, R2, 0x4, 0x2 ;  /* 0x0000000402127811 */ /* 0x001fe200078e10ff */
[----:B------:R-:W-:Y:S02]  /*1020*/  VIADD R8, R8, 0x4 ;  /* 0x0000000408087836 */ /* 0x000fe40000000000 */
[----:B------:R-:W-:Y:S01]  /*1030*/  IMAD.WIDE.U32 R16, R17, 0x4, R12 ;  /* 0x0000000411107825 */ /* 0x000fe200078e000c */
[----:B------:R-:W-:Y:S01]  /*1040*/  UISETP.NE.AND UP0, UPT, UR4, URZ, UPT ;  /* 0x000000ff0400728c */ /* 0x000fe2000bf05270 */
[C---:B------:R-:W-:Y:S02]  /*1050*/  IADD3 R5, PT, PT, R18.reuse, R5, RZ ;  /* 0x0000000512057210 */ /* 0x040fe40007ffe0ff */
[C---:B------:R-:W-:Y:S01]  /*1060*/  IMAD.IADD R9, R18.reuse, 0x1, R9 ;  /* 0x0000000112097824 */ /* 0x040fe200078e0209 */
[C---:B------:R-:W-:Y:S01]  /*1070*/  IADD3 R21, PT, PT, R18.reuse, R21, RZ ;  /* 0x0000001512157210 */ /* 0x040fe20007ffe0ff */
[----:B------:R-:W-:-:S02]  /*1080*/  IMAD.IADD R20, R18, 0x1, R20 ;  /* 0x0000000112147824 */ /* 0x000fc400078e0214 */
[----:B------:R-:W-:Y:S01]  /*1090*/  IMAD.IADD R4, R18, 0x1, R4 ;  /* 0x0000000112047824 */ /* 0x000fe200078e0204 */
[----:B--2---:R-:W-:Y:S01]  /*10a0*/  ISETP.NE.AND P0, PT, R26, R27, PT ;  /* 0x0000001b1a00720c */ /* 0x004fe20003f05270 */
[----:B------:R-:W-:Y:S01]  /*10b0*/  VIADD R27, R24, 0x1 ;  /* 0x00000001181b7836 */ /* 0x000fe20000000000 */
[----:B---3--:R-:W-:-:S11]  /*10c0*/  VIMNMX R26, PT, PT, R25, R22, PT ;  /* 0x00000016191a7248 */ /* 0x008fd60003fe0100 */
[----:B------:R-:W-:-:S04]  /*10d0*/  @!P0 IADD3 R27, PT, PT, R24, RZ, RZ ;  /* 0x000000ff181b8210 */ /* 0x000fc80007ffe0ff */
[----:B------:R-:W-:-:S13]  /*10e0*/  ISETP.GT.AND P0, PT, R27, R26, PT ;  /* 0x0000001a1b00720c */ /* 0x000fda0003f04270 */
[----:B------:R-:W-:Y:S02]  /*10f0*/  @P0 IADD3 R27, PT, PT, R26, 0x1, RZ ;  /* 0x000000011a1b0810 */ /* 0x000fe40007ffe0ff */
[----:B------:R-:W-:-:S03]  /*1100*/  IADD3 R14, P0, PT, R14, 0x4, RZ ;  /* 0x000000040e0e7810 */ /* 0x000fc60007f1e0ff */
[----:B------:R1:W-:Y:S01]  /*1110*/  STG.E desc[UR10][R16.64], R27 ;  /* 0x0000001b10007986 */ /* 0x0003e2000c10190a */
[----:B------:R-:W-:Y:S01]  /*1120*/  IADD3.X R15, PT, PT, RZ, R15, RZ, P0, !PT ;  /* 0x0000000fff0f7210 */ /* 0x000fe200007fe4ff */
[----:B------:R-:W-:Y:S08]  /*1130*/  BRA.U UP0, `(.L_x_14) ;  /* 0xfffffff900f07547 */ /* 0x000ff0000b83ffff */
[----:B------:R-:W-:-:S07]  /*1140*/  IADD3 R2, PT, PT, R8, 0x1, RZ ;  /* 0x0000000108027810 */ /* 0x000fce0007ffe0ff */
.L_x_13:
[----:B------:R-:W-:-:S09]  /*1150*/  ULOP3.LUT UP0, UR4, UR7, 0x3, URZ, 0xc0, !UPT ;  /* 0x0000000307047892 */ /* 0x000fd2000f80c0ff */
[----:B------:R-:W-:Y:S05]  /*1160*/  BRA.U !UP0, `(.L_x_15) ;  /* 0x0000000108fc7547 */ /* 0x000fea000b800000 */
[----:B------:R-:W-:Y:S02]  /*1170*/  UISETP.NE.AND UP0, UPT, UR4, 0x1, UPT ;  /* 0x000000010400788c */ /* 0x000fe4000bf05270 */
[----:B------:R-:W-:-:S04]  /*1180*/  ULOP3.LUT UR7, UR7, 0x1, URZ, 0xc0, !UPT ;  /* 0x0000000107077892 */ /* 0x000fc8000f8ec0ff */
[----:B------:R-:W-:-:S03]  /*1190*/  UISETP.NE.U32.AND UP1, UPT, UR7, 0x1, UPT ;  /* 0x000000010700788c */ /* 0x000fc6000bf25070 */
[----:B------:R-:W-:Y:S08]  /*11a0*/  BRA.U !UP0, `(.L_x_16) ;  /* 0x0000000108907547 */ /* 0x000ff0000b800000 */
[----:B------:R-:W2:Y:S01]  /*11b0*/  LDC.64 R8, c[0x0][0x388] ;  /* 0x0000e200ff087b82 */ /* 0x000ea20000000a00 */
[----:B------:R-:W-:Y:S01]  /*11c0*/  VIADD R12, R2, 0xffffffff ;  /* 0xffffffff020c7836 */ /* 0x000fe20000000000 */
[----:B0-----:R-:W3:Y:S03]  /*11d0*/  LDG.E.U8 R15, desc[UR10][R10.64+-0x1] ;  /* 0xffffff0a0a0f7981 */ /* 0x001ee6000c1e1100 */
[----:B------:R-:W-:-:S03]  /*11e0*/  IMAD R19, R0, R12, R3 ;  /* 0x0000000c00137224 */ /* 0x000fc600078e0203 */
[----:B------:R-:W1:Y:S01]  /*11f0*/  LDC.64 R4, c[0x0][0x398] ;  /* 0x0000e600ff047b82 */ /* 0x000e620000000a00 */
[----:B--2---:R-:W-:-:S04]  /*1200*/  IADD3 R8, P0, PT, R2, R8, RZ ;  /* 0x0000000802087210 */ /* 0x004fc80007f1e0ff */
[----:B------:R-:W-:-:S05]  /*1210*/  LEA.HI.X.SX32 R9, R2, R9, 0x1, P0 ;  /* 0x0000000902097211 */ /* 0x000fca00000f0eff */
[----:B------:R-:W3:Y:S01]  /*1220*/  LDG.E.U8 R18, desc[UR10][R8.64+-0x1] ;  /* 0xffffff0a08127981 */ /* 0x000ee2000c1e1100 */
[----:B-1----:R-:W-:-:S05]  /*1230*/  IMAD.WIDE R16, R19, 0x4, R4 ;  /* 0x0000000413107825 */ /* 0x002fca00078e0204 */
[----:B------:R-:W2:Y:S01]  /*1240*/  LDG.E R20, desc[UR10][R16.64+-0x4] ;  /* 0xfffffc0a10147981 */ /* 0x000ea2000c1e1900 */
[----:B------:R-:W-:-:S03]  /*1250*/  IMAD.WIDE R12, R0, 0x4, R16 ;  /* 0x00000004000c7825 */ /* 0x000fc600078e0210 */
[----:B------:R-:W4:Y:S04]  /*1260*/  LDG.E R21, desc[UR10][R16.64] ;  /* 0x0000000a10157981 */ /* 0x000f28000c1e1900 */
[----:B------:R0:W4:Y:S02]  /*1270*/  LDG.E R14, desc[UR10][R12.64+-0x4] ;  /* 0xfffffc0a0c0e7981 */ /* 0x000124000c1e1900 */
[----:B0-----:R-:W-:Y:S01]  /*1280*/  IMAD.WIDE R12, R0, 0x4, R12 ;  /* 0x00000004000c7825 */ /* 0x001fe200078e020c */
[----:B---3--:R-:W-:Y:S02]  /*1290*/  ISETP.NE.AND P0, PT, R15, R18, PT ;  /* 0x000000120f00720c */ /* 0x008fe40003f05270 */
[----:B--2---:R-:W-:-:S11]  /*12a0*/  IADD3 R23, PT, PT, R20, 0x1, RZ ;  /* 0x0000000114177810 */ /* 0x004fd60007ffe0ff */
[----:B------:R-:W-:Y:S01]  /*12b0*/  @!P0 IMAD.MOV R23, RZ, RZ, R20 ;  /* 0x000000ffff178224 */ /* 0x000fe200078e0214 */
[----:B----4-:R-:W-:-:S04]  /*12c0*/  VIMNMX R21, PT, PT, R21, R14, PT ;  /* 0x0000000e15157248 */ /* 0x010fc80003fe0100 */
[----:B------:R-:W-:Y:S02]  /*12d0*/  ISETP.GT.AND P0, PT, R23, R21, PT ;  /* 0x000000151700720c */ /* 0x000fe40003f04270 */
[----:B------:R-:W-:-:S05]  /*12e0*/  IADD3 R15, PT, PT, R0, R19, RZ ;  /* 0x00000013000f7210 */ /* 0x000fca0007ffe0ff */
[----:B------:R-:W-:-:S06]  /*12f0*/  IMAD.WIDE.U32 R18, R15, 0x4, R4 ;  /* 0x000000040f127825 */ /* 0x000fcc00078e0004 */
[----:B------:R-:W-:-:S05]  /*1300*/  @P0 VIADD R23, R21, 0x1 ;  /* 0x0000000115170836 */ /* 0x000fca0000000000 */
[----:B------:R2:W-:Y:S04]  /*1310*/  STG.E desc[UR10][R18.64], R23 ;  /* 0x0000001712007986 */ /* 0x0005e8000c10190a */
[----:B------:R-:W3:Y:S04]  /*1320*/  LDG.E.U8 R9, desc[UR10][R8.64] ;  /* 0x0000000a08097981 */ /* 0x000ee8000c1e1100 */
[----:B------:R-:W3:Y:S04]  /*1330*/  LDG.E.U8 R16, desc[UR10][R10.64+-0x1] ;  /* 0xffffff0a0a107981 */ /* 0x000ee8000c1e1100 */
[----:B------:R-:W4:Y:S01]  /*1340*/  LDG.E R12, desc[UR10][R12.64+-0x4] ;  /* 0xfffffc0a0c0c7981 */ /* 0x000f22000c1e1900 */
[----:B------:R-:W-:-:S02]  /*1350*/  IADD3 R17, PT, PT, R14, 0x1, RZ ;  /* 0x000000010e117810 */ /* 0x000fc40007ffe0ff */
[----:B------:R-:W-:-:S05]  /*1360*/  IADD3 R15, PT, PT, R0, R15, RZ ;  /* 0x0000000f000f7210 */ /* 0x000fca0007ffe0ff */
[----:B------:R-:W-:Y:S01]  /*1370*/  IMAD.WIDE.U32 R4, R15, 0x4, R4 ;  /* 0x000000040f047825 */ /* 0x000fe200078e0004 */
[----:B------:R-:W-:Y:S02]  /*1380*/  IADD3 R2, PT, PT, R2, 0x2, RZ ;  /* 0x0000000202027810 */ /* 0x000fe40007ffe0ff */
[----:B---3--:R-:W-:Y:S02]  /*1390*/  ISETP.NE.AND P0, PT, R16, R9, PT ;  /* 0x000000091000720c */ /* 0x008fe40003f05270 */
[----:B----4-:R-:W-:-:S11]  /*13a0*/  VIMNMX R16, PT, PT, R23, R12, PT ;  /* 0x0000000c17107248 */ /* 0x010fd60003fe0100 */
[----:B------:R-:W-:-:S05]  /*13b0*/  @!P0 IMAD.MOV R17, RZ, RZ, R14 ;  /* 0x000000ffff118224 */ /* 0x000fca00078e020e */
[----:B------:R-:W-:-:S13]  /*13c0*/  ISETP.GT.AND P0, PT, R17, R16, PT ;  /* 0x000000101100720c */ /* 0x000fda0003f04270 */
[----:B------:R-:W-:-:S05]  /*13d0*/  @P0 VIADD R17, R16, 0x1 ;  /* 0x0000000110110836 */ /* 0x000fca0000000000 */
[----:B------:R2:W-:Y:S02]  /*13e0*/  STG.E desc[UR10][R4.64], R17 ;  /* 0x0000001104007986 */ /* 0x0005e4000c10190a */
.L_x_16:
[----:B------:R-:W-:Y:S05]  /*13f0*/  BRA.U UP1, `(.L_x_15) ;  /* 0x0000000101587547 */ /* 0x000fea000b800000 */
[----:B------:R-:W3:Y:S01]  /*1400*/  LDC.64 R14, c[0x0][0x388] ;  /* 0x0000e200ff0e7b82 */ /* 0x000ee20000000a00 */
[----:B------:R-:W-:Y:S01]  /*1410*/  VIADD R8, R2, 0xffffffff ;  /* 0xffffffff02087836 */ /* 0x000fe20000000000 */
[----:B0-----:R-:W4:Y:S03]  /*1420*/  LDG.E.U8 R10, desc[UR10][R10.64+-0x1] ;  /* 0xffffff0a0a0a7981 */ /* 0x001f26000c1e1100 */
[----:B-12---:R-:W-:-:S03]  /*1430*/  IMAD R17, R0, R8, R3 ;  /* 0x0000000800117224 */ /* 0x006fc600078e0203 */
[----:B------:R-:W0:Y:S01]  /*1440*/  LDC.64 R4, c[0x0][0x398] ;  /* 0x0000e600ff047b82 */ /* 0x000e220000000a00 */
[----:B---3--:R-:W-:-:S04]  /*1450*/  IADD3 R14, P0, PT, R2, R14, RZ ;  /* 0x0000000e020e7210 */ /* 0x008fc80007f1e0ff */
[----:B------:R-:W-:Y:S01]  /*1460*/  LEA.HI.X.SX32 R15, R2, R15, 0x1, P0 ;  /* 0x0000000f020f7211 */ /* 0x000fe200000f0eff */
[----:B0-----:R-:W-:-:S05]  /*1470*/  IMAD.WIDE R8, R17, 0x4, R4 ;  /* 0x0000000411087825 */ /* 0x001fca00078e0204 */
[----:B------:R-:W4:Y:S01]  /*1480*/  LDG.E.U8 R15, desc[UR10][R14.64+-0x1] ;  /* 0xffffff0a0e0f7981 */ /* 0x000f22000c1e1100 */
[----:B------:R-:W-:-:S03]  /*1490*/  IMAD.WIDE R12, R0, 0x4, R8 ;  /* 0x00000004000c7825 */ /* 0x000fc600078e0208 */
[----:B------:R-:W2:Y:S04]  /*14a0*/  LDG.E R16, desc[UR10][R8.64+-0x4] ;  /* 0xfffffc0a08107981 */ /* 0x000ea8000c1e1900 */
[----:B------:R-:W3:Y:S04]  /*14b0*/  LDG.E R2, desc[UR10][R8.64] ;  /* 0x0000000a08027981 */ /* 0x000ee8000c1e1900 */
[----:B------:R-:W3:Y:S01]  /*14c0*/  LDG.E R13, desc[UR10][R12.64+-0x4] ;  /* 0xfffffc0a0c0d7981 */ /* 0x000ee2000c1e1900 */
[----:B------:R-:W-:-:S05]  /*14d0*/  IADD3 R17, PT, PT, R0, R17, RZ ;  /* 0x0000001100117210 */ /* 0x000fca0007ffe0ff */
[----:B------:R-:W-:Y:S01]  /*14e0*/  IMAD.WIDE.U32 R4, R17, 0x4, R4 ;  /* 0x0000000411047825 */ /* 0x000fe200078e0004 */
[----:B----4-:R-:W-:Y:S02]  /*14f0*/  ISETP.NE.AND P0, PT, R10, R15, PT ;  /* 0x0000000f0a00720c */ /* 0x010fe40003f05270 */
[----:B--2---:R-:W-:-:S11]  /*1500*/  IADD3 R19, PT, PT, R16, 0x1, RZ ;  /* 0x0000000110137810 */ /* 0x004fd60007ffe0ff */
[----:B------:R-:W-:Y:S01]  /*1510*/  @!P0 IMAD.MOV R19, RZ, RZ, R16 ;  /* 0x000000ffff138224 */ /* 0x000fe200078e0210 */
[----:B---3--:R-:W-:-:S04]  /*1520*/  VIMNMX R2, PT, PT, R2, R13, PT ;  /* 0x0000000d02027248 */ /* 0x008fc80003fe0100 */
[----:B------:R-:W-:-:S13]  /*1530*/  ISETP.GT.AND P0, PT, R19, R2, PT ;  /* 0x000000021300720c */ /* 0x000fda0003f04270 */
[----:B------:R-:W-:-:S05]  /*1540*/  @P0 VIADD R19, R2, 0x1 ;  /* 0x0000000102130836 */ /* 0x000fca0000000000 */
[----:B------:R3:W-:Y:S02]  /*1550*/  STG.E desc[UR10][R4.64], R19 ;  /* 0x0000001304007986 */ /* 0x0007e4000c10190a */
.L_x_15:
[----:B------:R-:W4:Y:S02]  /*1560*/  LDCU UR4, c[0x0][0x390] ;  /* 0x00007200ff0477ac */ /* 0x000f240008000800 */
[C---:B----4-:R-:W-:Y:S02]  /*1570*/  ISETP.NE.AND P0, PT, R3.reuse, UR4, PT ;  /* 0x0000000403007c0c */ /* 0x050fe4000bf05270 */
[----:B------:R-:W-:-:S11]  /*1580*/  IADD3 R3, PT, PT, R3, 0x1, RZ ;  /* 0x0000000103037810 */ /* 0x000fd60007ffe0ff */
[----:B------:R-:W-:Y:S05]  /*1590*/  @P0 BRA `(.L_x_17) ;  /* 0xfffffff400900947 */ /* 0x000fea000383ffff */
.L_x_12:
[----:B------:R-:W-:Y:S01]  /*15a0*/  MOV R0, 0x0 ;  /* 0x0000000000007802 */ /* 0x000fe20000000f00 */
[----:B------:R0:W-:Y:S01]  /*15b0*/  STL [R1], RZ ;  /* 0x000000ff01007387 */ /* 0x0001e20000100800 */
[----:B------:R-:W1:Y:S02]  /*15c0*/  LDCU.64 UR4, c[0x4][0x8] ;  /* 0x01000100ff0477ac */ /* 0x000e640008000a00 */
[----:B----4-:R4:W0:Y:S01]  /*15d0*/  LDC.64 R2, c[0x4][R0] ;  /* 0x0100000000027b82 */ /* 0x0108220000000a00 */
[----:B-123--:R-:W-:Y:S01]  /*15e0*/  IMAD.U32 R4, RZ, RZ, UR4 ;  /* 0x00000004ff047e24 */ /* 0x00efe2000f8e00ff */
[----:B----4-:R-:W-:-:S07]  /*15f0*/  MOV R5, UR5 ;  /* 0x0000000500057c02 */ /* 0x010fce0008000f00 */
[----:B------:R-:W-:-:S07]  /*1600*/  LEPC R20, `(.L_x_18) ;  /* 0x000000001014794e */ /* 0x000fce0000000000 */
[----:B0-----:R-:W-:Y:S05]  /*1610*/  CALL.ABS.NOINC R2 ;  /* 0x0000000002007343 */ /* 0x001fea0003c00000 */
.L_x_18:
[----:B------:R-:W-:Y:S05]  /*1620*/  EXIT ;  /* 0x000000000000794d */ /* 0x000fea0003800000 */
.L_x_0:
[----:B------:R-:W-:Y:S01]  /*1630*/  MOV R0, 0x0 ;  /* 0x0000000000007802 */ /* 0x000fe20000000f00 */
[----:B------:R-:W0:Y:S01]  /*1640*/  LDCU.64 UR4, c[0x4][0x10] ;  /* 0x01000200ff0477ac */ /* 0x000e220008000a00 */
[----:B------:R-:W-:Y:S02]  /*1650*/  CS2R R6, SRZ ;  /* 0x0000000000067805 */ /* 0x000fe4000001ff00 */
[----:B------:R1:W2:Y:S01]  /*1660*/  LDC.64 R2, c[0x4][R0] ;  /* 0x0100000000027b82 */ /* 0x0002a20000000a00 */
[----:B0-----:R-:W-:Y:S01]  /*1670*/  IMAD.U32 R4, RZ, RZ, UR4 ;  /* 0x00000004ff047e24 */ /* 0x001fe2000f8e00ff */
[----:B-1----:R-:W-:-:S07]  /*1680*/  MOV R5, UR5 ;  /* 0x0000000500057c02 */ /* 0x002fce0008000f00 */
[----:B------:R-:W-:-:S07]  /*1690*/  LEPC R20, `(.L_x_19) ;  /* 0x000000001014794e */ /* 0x000fce0000000000 */
[----:B--2---:R-:W-:Y:S05]  /*16a0*/  CALL.ABS.NOINC R2 ;  /* 0x0000000002007343 */ /* 0x004fea0003c00000 */
.L_x_19:
[----:B------:R-:W-:Y:S05]  /*16b0*/  EXIT ;  /* 0x000000000000794d */ /* 0x000fea0003800000 */
.L_x_20:
[----:B------:R-:W-:-:S00]  /*16c0*/  BRA `(.L_x_20) ;  /* 0xfffffffc00fc7947 */ /* 0x000fc0000383ffff */
[----:B------:R-:W-:-:S00]  /*16d0*/  NOP ;  /* 0x0000000000007918 */ /* 0x000fc00000000000 */
        /* <DEDUP_REMOVED lines=10> */
.L_x_21:


//--------------------- .nv.global.init           --------------------------
	.section	.nv.global.init,"aw",@progbits
.nv.global.init:
	.type		$str$1,@object
	.size		$str$1,($str - $str$1)
$str$1:
        /*0000*/ 	.byte	0x2d, 0x31, 0x00
	.type		$str,@object
	.size		$str,(.L_0 - $str)
$str:
        /*0003*/ 	.byte	0x25, 0x64, 0x0a, 0x00
.L_0:


//--------------------- .nv.shared.reserved.0     --------------------------
	.section	.nv.shared.reserved.0,"aw",@nobits
	.weak		__nv_reservedSMEM_offset_0_alias
	.size		__nv_reservedSMEM_offset_0_alias, 0, 64
	.other		__nv_reservedSMEM_offset_0_alias,@"STO_CUDA_RESERVED_SHARED STV_DEFAULT"
__nv_reservedSMEM_offset_0_alias:
	.zero		0
	.zero		64


//--------------------- .nv.constant0._Z20levenshtein_distancePcS_iiPi --------------------------
	.section	.nv.constant0._Z20levenshtein_distancePcS_iiPi,"a",@progbits
	.sectionflags	@""
	.align	4
.nv.constant0._Z20levenshtein_distancePcS_iiPi:
	.zero		928


//--------------------- SYMBOLS --------------------------

	.type		.nv.reservedSmem.offset0,@object
	.size		.nv.reservedSmem.offset0,0x4
	.type		vprintf,@function
